//
// Generated by NVIDIA NVVM Compiler
//
// Compiler Build ID: CL-36424714
// Cuda compilation tools, release 13.0, V13.0.88
// Based on NVVM 20.0.0
//

.version 9.0
.target sm_100
.address_size 64

	// .globl	_Z11rope_kernelPK13__nv_bfloat16S1_S1_S1_PS_S2_iiii

.visible .entry _Z11rope_kernelPK13__nv_bfloat16S1_S1_S1_PS_S2_iiii(
	.param .u64 .ptr .align 1 _Z11rope_kernelPK13__nv_bfloat16S1_S1_S1_PS_S2_iiii_param_0,
	.param .u64 .ptr .align 1 _Z11rope_kernelPK13__nv_bfloat16S1_S1_S1_PS_S2_iiii_param_1,
	.param .u64 .ptr .align 1 _Z11rope_kernelPK13__nv_bfloat16S1_S1_S1_PS_S2_iiii_param_2,
	.param .u64 .ptr .align 1 _Z11rope_kernelPK13__nv_bfloat16S1_S1_S1_PS_S2_iiii_param_3,
	.param .u64 .ptr .align 1 _Z11rope_kernelPK13__nv_bfloat16S1_S1_S1_PS_S2_iiii_param_4,
	.param .u64 .ptr .align 1 _Z11rope_kernelPK13__nv_bfloat16S1_S1_S1_PS_S2_iiii_param_5,
	.param .u32 _Z11rope_kernelPK13__nv_bfloat16S1_S1_S1_PS_S2_iiii_param_6,
	.param .u32 _Z11rope_kernelPK13__nv_bfloat16S1_S1_S1_PS_S2_iiii_param_7,
	.param .u32 _Z11rope_kernelPK13__nv_bfloat16S1_S1_S1_PS_S2_iiii_param_8,
	.param .u32 _Z11rope_kernelPK13__nv_bfloat16S1_S1_S1_PS_S2_iiii_param_9
)
{
	.reg .pred 	%p<10>;
	.reg .b16 	%rs<31>;
	.reg .b32 	%r<59>;
	.reg .b32 	%f<46>;
	.reg .b64 	%rd<86>;

	ld.param.u64 	%rd14, [_Z11rope_kernelPK13__nv_bfloat16S1_S1_S1_PS_S2_iiii_param_0];
	ld.param.u64 	%rd15, [_Z11rope_kernelPK13__nv_bfloat16S1_S1_S1_PS_S2_iiii_param_1];
	ld.param.u64 	%rd19, [_Z11rope_kernelPK13__nv_bfloat16S1_S1_S1_PS_S2_iiii_param_2];
	ld.param.u64 	%rd17, [_Z11rope_kernelPK13__nv_bfloat16S1_S1_S1_PS_S2_iiii_param_4];
	ld.param.u64 	%rd18, [_Z11rope_kernelPK13__nv_bfloat16S1_S1_S1_PS_S2_iiii_param_5];
	ld.param.u32 	%r28, [_Z11rope_kernelPK13__nv_bfloat16S1_S1_S1_PS_S2_iiii_param_7];
	ld.param.u32 	%r29, [_Z11rope_kernelPK13__nv_bfloat16S1_S1_S1_PS_S2_iiii_param_8];
	ld.param.u32 	%r30, [_Z11rope_kernelPK13__nv_bfloat16S1_S1_S1_PS_S2_iiii_param_9];
	cvta.to.global.u64 	%rd1, %rd19;
	mov.u32 	%r1, %ctaid.x;
	mov.u32 	%r2, %ctaid.y;
	mov.u32 	%r3, %ctaid.z;
	setp.eq.s32 	%p1, %r3, 0;
	selp.b32 	%r31, %r28, %r29, %p1;
	setp.ge.s32 	%p2, %r2, %r31;
	@%p2 bra 	$L__BB0_11;
	setp.eq.s32 	%p3, %r3, 0;
	@%p3 bra 	$L__BB0_3;
	mad.lo.s32 	%r32, %r29, %r1, %r2;
	mul.lo.s32 	%r33, %r32, %r30;
	cvta.to.global.u64 	%rd20, %rd15;
	mul.wide.s32 	%rd21, %r33, 2;
	add.s64 	%rd83, %rd20, %rd21;
	cvta.to.global.u64 	%rd22, %rd18;
	add.s64 	%rd84, %rd22, %rd21;
	bra.uni 	$L__BB0_4;
$L__BB0_3:
	mad.lo.s32 	%r34, %r28, %r1, %r2;
	mul.lo.s32 	%r35, %r34, %r30;
	cvta.to.global.u64 	%rd23, %rd14;
	mul.wide.s32 	%rd24, %r35, 2;
	add.s64 	%rd83, %rd23, %rd24;
	cvta.to.global.u64 	%rd25, %rd17;
	add.s64 	%rd84, %rd25, %rd24;
$L__BB0_4:
	mul.lo.s32 	%r36, %r30, %r1;
	cvt.s64.s32 	%rd8, %r36;
	shr.u32 	%r37, %r30, 31;
	add.s32 	%r38, %r30, %r37;
	shr.s32 	%r4, %r38, 1;
	mov.u32 	%r58, %tid.x;
	setp.ge.s32 	%p4, %r58, %r4;
	@%p4 bra 	$L__BB0_11;
	mov.u32 	%r6, %ntid.x;
	add.s32 	%r39, %r58, %r6;
	max.u32 	%r40, %r4, %r39;
	setp.lt.u32 	%p5, %r39, %r4;
	selp.u32 	%r41, 1, 0, %p5;
	add.s32 	%r42, %r39, %r41;
	sub.s32 	%r43, %r40, %r42;
	div.u32 	%r44, %r43, %r6;
	add.s32 	%r7, %r44, %r41;
	and.b32  	%r45, %r7, 3;
	setp.eq.s32 	%p6, %r45, 3;
	@%p6 bra 	$L__BB0_8;
	add.s32 	%r46, %r7, 1;
	and.b32  	%r47, %r46, 3;
	mul.wide.s32 	%rd26, %r4, 2;
	add.s64 	%rd9, %rd84, %rd26;
	mul.wide.u32 	%rd85, %r58, 2;
	add.s64 	%rd11, %rd83, %rd26;
	neg.s32 	%r52, %r47;
	mad.lo.s32 	%r58, %r6, %r47, %r58;
$L__BB0_7:
	.pragma "nounroll";
	ld.param.u64 	%rd81, [_Z11rope_kernelPK13__nv_bfloat16S1_S1_S1_PS_S2_iiii_param_3];
	add.s64 	%rd27, %rd83, %rd85;
	ld.global.nc.u16 	%rs1, [%rd27];
	// begin inline asm
	{ cvt.f32.bf16 %f1, %rs1;}

	// end inline asm
	add.s64 	%rd28, %rd11, %rd85;
	ld.global.nc.u16 	%rs2, [%rd28];
	// begin inline asm
	{ cvt.f32.bf16 %f2, %rs2;}

	// end inline asm
	shl.b64 	%rd29, %rd8, 1;
	add.s64 	%rd30, %rd1, %rd29;
	add.s64 	%rd31, %rd30, %rd85;
	ld.global.nc.u16 	%rs3, [%rd31];
	// begin inline asm
	{ cvt.f32.bf16 %f3, %rs3;}

	// end inline asm
	cvta.to.global.u64 	%rd32, %rd81;
	add.s64 	%rd33, %rd32, %rd29;
	add.s64 	%rd34, %rd33, %rd85;
	ld.global.nc.u16 	%rs4, [%rd34];
	// begin inline asm
	{ cvt.f32.bf16 %f4, %rs4;}

	// end inline asm
	mul.f32 	%f7, %f1, %f3;
	mul.f32 	%f8, %f2, %f4;
	sub.f32 	%f5, %f7, %f8;
	mul.f32 	%f9, %f1, %f4;
	fma.rn.f32 	%f6, %f2, %f3, %f9;
	// begin inline asm
	{  cvt.rn.bf16.f32 %rs5, %f5;}

	// end inline asm
	add.s64 	%rd35, %rd84, %rd85;
	st.global.u16 	[%rd35], %rs5;
	// begin inline asm
	{  cvt.rn.bf16.f32 %rs6, %f6;}

	// end inline asm
	add.s64 	%rd36, %rd9, %rd85;
	st.global.u16 	[%rd36], %rs6;
	mul.wide.u32 	%rd37, %r6, 2;
	add.s64 	%rd85, %rd85, %rd37;
	add.s32 	%r52, %r52, 1;
	setp.ne.s32 	%p7, %r52, 0;
	@%p7 bra 	$L__BB0_7;
$L__BB0_8:
	setp.lt.u32 	%p8, %r7, 3;
	@%p8 bra 	$L__BB0_11;
	shl.b32 	%r13, %r6, 1;
	add.s32 	%r57, %r58, %r13;
	mad.lo.s32 	%r56, %r6, 3, %r58;
	add.s32 	%r55, %r6, %r58;
	add.s32 	%r54, %r58, %r4;
	cvt.u64.u32 	%rd53, %r13;
$L__BB0_10:
	ld.param.u64 	%rd82, [_Z11rope_kernelPK13__nv_bfloat16S1_S1_S1_PS_S2_iiii_param_3];
	cvt.u64.u32 	%rd38, %r58;
	mul.wide.u32 	%rd39, %r58, 2;
	add.s64 	%rd40, %rd83, %rd39;
	ld.global.nc.u16 	%rs7, [%rd40];
	// begin inline asm
	{ cvt.f32.bf16 %f10, %rs7;}

	// end inline asm
	mul.wide.s32 	%rd41, %r54, 2;
	add.s64 	%rd42, %rd83, %rd41;
	ld.global.nc.u16 	%rs8, [%rd42];
	// begin inline asm
	{ cvt.f32.bf16 %f11, %rs8;}

	// end inline asm
	add.s64 	%rd43, %rd38, %rd8;
	shl.b64 	%rd44, %rd43, 1;
	add.s64 	%rd45, %rd1, %rd44;
	ld.global.nc.u16 	%rs9, [%rd45];
	// begin inline asm
	{ cvt.f32.bf16 %f12, %rs9;}

	// end inline asm
	cvta.to.global.u64 	%rd46, %rd82;
	add.s64 	%rd47, %rd46, %rd44;
	ld.global.nc.u16 	%rs10, [%rd47];
	// begin inline asm
	{ cvt.f32.bf16 %f13, %rs10;}

	// end inline asm
	mul.f32 	%f34, %f10, %f12;
	mul.f32 	%f35, %f11, %f13;
	sub.f32 	%f14, %f34, %f35;
	mul.f32 	%f36, %f10, %f13;
	fma.rn.f32 	%f15, %f11, %f12, %f36;
	// begin inline asm
	{  cvt.rn.bf16.f32 %rs11, %f14;}

	// end inline asm
	add.s64 	%rd48, %rd84, %rd39;
	st.global.u16 	[%rd48], %rs11;
	// begin inline asm
	{  cvt.rn.bf16.f32 %rs12, %f15;}

	// end inline asm
	add.s64 	%rd49, %rd84, %rd41;
	st.global.u16 	[%rd49], %rs12;
	add.s32 	%r48, %r58, %r6;
	cvt.u64.u32 	%rd50, %r55;
	mul.wide.u32 	%rd51, %r55, 2;
	add.s64 	%rd52, %rd83, %rd51;
	ld.global.nc.u16 	%rs13, [%rd52];
	// begin inline asm
	{ cvt.f32.bf16 %f16, %rs13;}

	// end inline asm
	add.s64 	%rd54, %rd42, %rd53;
	ld.global.nc.u16 	%rs14, [%rd54];
	// begin inline asm
	{ cvt.f32.bf16 %f17, %rs14;}

	// end inline asm
	add.s64 	%rd55, %rd50, %rd8;
	shl.b64 	%rd56, %rd55, 1;
	add.s64 	%rd57, %rd1, %rd56;
	ld.global.nc.u16 	%rs15, [%rd57];
	// begin inline asm
	{ cvt.f32.bf16 %f18, %rs15;}

	// end inline asm
	add.s64 	%rd58, %rd46, %rd56;
	ld.global.nc.u16 	%rs16, [%rd58];
	// begin inline asm
	{ cvt.f32.bf16 %f19, %rs16;}

	// end inline asm
	mul.f32 	%f37, %f16, %f18;
	mul.f32 	%f38, %f17, %f19;
	sub.f32 	%f20, %f37, %f38;
	mul.f32 	%f39, %f16, %f19;
	fma.rn.f32 	%f21, %f17, %f18, %f39;
	// begin inline asm
	{  cvt.rn.bf16.f32 %rs17, %f20;}

	// end inline asm
	add.s64 	%rd59, %rd84, %rd51;
	st.global.u16 	[%rd59], %rs17;
	// begin inline asm
	{  cvt.rn.bf16.f32 %rs18, %f21;}

	// end inline asm
	add.s64 	%rd60, %rd49, %rd53;
	st.global.u16 	[%rd60], %rs18;
	add.s32 	%r49, %r48, %r6;
	cvt.u64.u32 	%rd61, %r57;
	mul.wide.u32 	%rd62, %r57, 2;
	add.s64 	%rd63, %rd83, %rd62;
	ld.global.nc.u16 	%rs19, [%rd63];
	// begin inline asm
	{ cvt.f32.bf16 %f22, %rs19;}

	// end inline asm
	add.s64 	%rd64, %rd54, %rd53;
	ld.global.nc.u16 	%rs20, [%rd64];
	// begin inline asm
	{ cvt.f32.bf16 %f23, %rs20;}

	// end inline asm
	add.s64 	%rd65, %rd61, %rd8;
	shl.b64 	%rd66, %rd65, 1;
	add.s64 	%rd67, %rd1, %rd66;
	ld.global.nc.u16 	%rs21, [%rd67];
	// begin inline asm
	{ cvt.f32.bf16 %f24, %rs21;}

	// end inline asm
	add.s64 	%rd68, %rd46, %rd66;
	ld.global.nc.u16 	%rs22, [%rd68];
	// begin inline asm
	{ cvt.f32.bf16 %f25, %rs22;}

	// end inline asm
	mul.f32 	%f40, %f22, %f24;
	mul.f32 	%f41, %f23, %f25;
	sub.f32 	%f26, %f40, %f41;
	mul.f32 	%f42, %f22, %f25;
	fma.rn.f32 	%f27, %f23, %f24, %f42;
	// begin inline asm
	{  cvt.rn.bf16.f32 %rs23, %f26;}

	// end inline asm
	add.s64 	%rd69, %rd84, %rd62;
	st.global.u16 	[%rd69], %rs23;
	// begin inline asm
	{  cvt.rn.bf16.f32 %rs24, %f27;}

	// end inline asm
	add.s64 	%rd70, %rd60, %rd53;
	st.global.u16 	[%rd70], %rs24;
	add.s32 	%r50, %r49, %r6;
	cvt.u64.u32 	%rd71, %r56;
	mul.wide.u32 	%rd72, %r56, 2;
	add.s64 	%rd73, %rd83, %rd72;
	ld.global.nc.u16 	%rs25, [%rd73];
	// begin inline asm
	{ cvt.f32.bf16 %f28, %rs25;}

	// end inline asm
	add.s64 	%rd74, %rd64, %rd53;
	ld.global.nc.u16 	%rs26, [%rd74];
	// begin inline asm
	{ cvt.f32.bf16 %f29, %rs26;}

	// end inline asm
	add.s64 	%rd75, %rd71, %rd8;
	shl.b64 	%rd76, %rd75, 1;
	add.s64 	%rd77, %rd1, %rd76;
	ld.global.nc.u16 	%rs27, [%rd77];
	// begin inline asm
	{ cvt.f32.bf16 %f30, %rs27;}

	// end inline asm
	add.s64 	%rd78, %rd46, %rd76;
	ld.global.nc.u16 	%rs28, [%rd78];
	// begin inline asm
	{ cvt.f32.bf16 %f31, %rs28;}

	// end inline asm
	mul.f32 	%f43, %f28, %f30;
	mul.f32 	%f44, %f29, %f31;
	sub.f32 	%f32, %f43, %f44;
	mul.f32 	%f45, %f28, %f31;
	fma.rn.f32 	%f33, %f29, %f30, %f45;
	// begin inline asm
	{  cvt.rn.bf16.f32 %rs29, %f32;}

	// end inline asm
	add.s64 	%rd79, %rd84, %rd72;
	st.global.u16 	[%rd79], %rs29;
	// begin inline asm
	{  cvt.rn.bf16.f32 %rs30, %f33;}

	// end inline asm
	add.s64 	%rd80, %rd70, %rd53;
	st.global.u16 	[%rd80], %rs30;
	add.s32 	%r58, %r50, %r6;
	shl.b32 	%r51, %r6, 2;
	add.s32 	%r57, %r57, %r51;
	add.s32 	%r56, %r56, %r51;
	add.s32 	%r55, %r55, %r51;
	add.s32 	%r54, %r54, %r51;
	setp.lt.s32 	%p9, %r58, %r4;
	@%p9 bra 	$L__BB0_10;
$L__BB0_11:
	ret;

}
	// .globl	_Z18rope_single_kernelPK13__nv_bfloat16S1_S1_PS_iii
.visible .entry _Z18rope_single_kernelPK13__nv_bfloat16S1_S1_PS_iii(
	.param .u64 .ptr .align 1 _Z18rope_single_kernelPK13__nv_bfloat16S1_S1_PS_iii_param_0,
	.param .u64 .ptr .align 1 _Z18rope_single_kernelPK13__nv_bfloat16S1_S1_PS_iii_param_1,
	.param .u64 .ptr .align 1 _Z18rope_single_kernelPK13__nv_bfloat16S1_S1_PS_iii_param_2,
	.param .u64 .ptr .align 1 _Z18rope_single_kernelPK13__nv_bfloat16S1_S1_PS_iii_param_3,
	.param .u32 _Z18rope_single_kernelPK13__nv_bfloat16S1_S1_PS_iii_param_4,
	.param .u32 _Z18rope_single_kernelPK13__nv_bfloat16S1_S1_PS_iii_param_5,
	.param .u32 _Z18rope_single_kernelPK13__nv_bfloat16S1_S1_PS_iii_param_6
)
{
	.reg .pred 	%p<8>;
	.reg .b16 	%rs<31>;
	.reg .b32 	%r<53>;
	.reg .b32 	%f<46>;
	.reg .b64 	%rd<77>;

	ld.param.u64 	%rd12, [_Z18rope_single_kernelPK13__nv_bfloat16S1_S1_PS_iii_param_0];
	ld.param.u64 	%rd15, [_Z18rope_single_kernelPK13__nv_bfloat16S1_S1_PS_iii_param_1];
	ld.param.u64 	%rd14, [_Z18rope_single_kernelPK13__nv_bfloat16S1_S1_PS_iii_param_3];
	ld.param.u32 	%r29, [_Z18rope_single_kernelPK13__nv_bfloat16S1_S1_PS_iii_param_4];
	ld.param.u32 	%r27, [_Z18rope_single_kernelPK13__nv_bfloat16S1_S1_PS_iii_param_5];
	ld.param.u32 	%r28, [_Z18rope_single_kernelPK13__nv_bfloat16S1_S1_PS_iii_param_6];
	cvta.to.global.u64 	%rd1, %rd15;
	mov.u32 	%r1, %ctaid.x;
	setp.ge.s32 	%p1, %r1, %r29;
	@%p1 bra 	$L__BB1_8;
	cvta.to.global.u64 	%rd2, %rd12;
	cvta.to.global.u64 	%rd3, %rd14;
	mul.lo.s32 	%r2, %r27, %r1;
	mul.lo.s32 	%r30, %r28, %r27;
	cvt.s64.s32 	%rd4, %r30;
	shr.u32 	%r31, %r27, 31;
	add.s32 	%r32, %r27, %r31;
	shr.s32 	%r3, %r32, 1;
	mov.u32 	%r52, %tid.x;
	setp.ge.s32 	%p2, %r52, %r3;
	@%p2 bra 	$L__BB1_8;
	mul.wide.s32 	%rd16, %r2, 2;
	add.s64 	%rd5, %rd2, %rd16;
	add.s64 	%rd6, %rd3, %rd16;
	mov.u32 	%r5, %ntid.x;
	add.s32 	%r33, %r52, %r5;
	max.u32 	%r34, %r3, %r33;
	setp.lt.u32 	%p3, %r33, %r3;
	selp.u32 	%r35, 1, 0, %p3;
	add.s32 	%r36, %r33, %r35;
	sub.s32 	%r37, %r34, %r36;
	div.u32 	%r38, %r37, %r5;
	add.s32 	%r6, %r38, %r35;
	and.b32  	%r39, %r6, 3;
	setp.eq.s32 	%p4, %r39, 3;
	@%p4 bra 	$L__BB1_5;
	add.s32 	%r40, %r6, 1;
	and.b32  	%r41, %r40, 3;
	mul.wide.s32 	%rd17, %r3, 2;
	add.s64 	%rd19, %rd17, %rd16;
	add.s64 	%rd7, %rd3, %rd19;
	mul.wide.u32 	%rd76, %r52, 2;
	add.s64 	%rd9, %rd2, %rd19;
	neg.s32 	%r46, %r41;
	mad.lo.s32 	%r52, %r5, %r41, %r52;
$L__BB1_4:
	.pragma "nounroll";
	ld.param.u64 	%rd74, [_Z18rope_single_kernelPK13__nv_bfloat16S1_S1_PS_iii_param_2];
	add.s64 	%rd20, %rd5, %rd76;
	ld.global.nc.u16 	%rs1, [%rd20];
	// begin inline asm
	{ cvt.f32.bf16 %f1, %rs1;}

	// end inline asm
	add.s64 	%rd21, %rd9, %rd76;
	ld.global.nc.u16 	%rs2, [%rd21];
	// begin inline asm
	{ cvt.f32.bf16 %f2, %rs2;}

	// end inline asm
	shl.b64 	%rd22, %rd4, 1;
	add.s64 	%rd23, %rd1, %rd22;
	add.s64 	%rd24, %rd23, %rd76;
	ld.global.nc.u16 	%rs3, [%rd24];
	// begin inline asm
	{ cvt.f32.bf16 %f3, %rs3;}

	// end inline asm
	cvta.to.global.u64 	%rd25, %rd74;
	add.s64 	%rd26, %rd25, %rd22;
	add.s64 	%rd27, %rd26, %rd76;
	ld.global.nc.u16 	%rs4, [%rd27];
	// begin inline asm
	{ cvt.f32.bf16 %f4, %rs4;}

	// end inline asm
	mul.f32 	%f7, %f1, %f3;
	mul.f32 	%f8, %f2, %f4;
	sub.f32 	%f5, %f7, %f8;
	mul.f32 	%f9, %f1, %f4;
	fma.rn.f32 	%f6, %f2, %f3, %f9;
	// begin inline asm
	{  cvt.rn.bf16.f32 %rs5, %f5;}

	// end inline asm
	add.s64 	%rd28, %rd6, %rd76;
	st.global.u16 	[%rd28], %rs5;
	// begin inline asm
	{  cvt.rn.bf16.f32 %rs6, %f6;}

	// end inline asm
	add.s64 	%rd29, %rd7, %rd76;
	st.global.u16 	[%rd29], %rs6;
	mul.wide.u32 	%rd30, %r5, 2;
	add.s64 	%rd76, %rd76, %rd30;
	add.s32 	%r46, %r46, 1;
	setp.ne.s32 	%p5, %r46, 0;
	@%p5 bra 	$L__BB1_4;
$L__BB1_5:
	setp.lt.u32 	%p6, %r6, 3;
	@%p6 bra 	$L__BB1_8;
	shl.b32 	%r12, %r5, 1;
	add.s32 	%r51, %r52, %r12;
	mad.lo.s32 	%r50, %r5, 3, %r52;
	add.s32 	%r49, %r5, %r52;
	add.s32 	%r48, %r52, %r3;
	cvt.u64.u32 	%rd46, %r12;
$L__BB1_7:
	ld.param.u64 	%rd75, [_Z18rope_single_kernelPK13__nv_bfloat16S1_S1_PS_iii_param_2];
	cvt.u64.u32 	%rd31, %r52;
	mul.wide.u32 	%rd32, %r52, 2;
	add.s64 	%rd33, %rd5, %rd32;
	ld.global.nc.u16 	%rs7, [%rd33];
	// begin inline asm
	{ cvt.f32.bf16 %f10, %rs7;}

	// end inline asm
	mul.wide.s32 	%rd34, %r48, 2;
	add.s64 	%rd35, %rd5, %rd34;
	ld.global.nc.u16 	%rs8, [%rd35];
	// begin inline asm
	{ cvt.f32.bf16 %f11, %rs8;}

	// end inline asm
	add.s64 	%rd36, %rd31, %rd4;
	shl.b64 	%rd37, %rd36, 1;
	add.s64 	%rd38, %rd1, %rd37;
	ld.global.nc.u16 	%rs9, [%rd38];
	// begin inline asm
	{ cvt.f32.bf16 %f12, %rs9;}

	// end inline asm
	cvta.to.global.u64 	%rd39, %rd75;
	add.s64 	%rd40, %rd39, %rd37;
	ld.global.nc.u16 	%rs10, [%rd40];
	// begin inline asm
	{ cvt.f32.bf16 %f13, %rs10;}

	// end inline asm
	mul.f32 	%f34, %f10, %f12;
	mul.f32 	%f35, %f11, %f13;
	sub.f32 	%f14, %f34, %f35;
	mul.f32 	%f36, %f10, %f13;
	fma.rn.f32 	%f15, %f11, %f12, %f36;
	// begin inline asm
	{  cvt.rn.bf16.f32 %rs11, %f14;}

	// end inline asm
	add.s64 	%rd41, %rd6, %rd32;
	st.global.u16 	[%rd41], %rs11;
	// begin inline asm
	{  cvt.rn.bf16.f32 %rs12, %f15;}

	// end inline asm
	add.s64 	%rd42, %rd6, %rd34;
	st.global.u16 	[%rd42], %rs12;
	add.s32 	%r42, %r52, %r5;
	cvt.u64.u32 	%rd43, %r49;
	mul.wide.u32 	%rd44, %r49, 2;
	add.s64 	%rd45, %rd5, %rd44;
	ld.global.nc.u16 	%rs13, [%rd45];
	// begin inline asm
	{ cvt.f32.bf16 %f16, %rs13;}

	// end inline asm
	add.s64 	%rd47, %rd35, %rd46;
	ld.global.nc.u16 	%rs14, [%rd47];
	// begin inline asm
	{ cvt.f32.bf16 %f17, %rs14;}

	// end inline asm
	add.s64 	%rd48, %rd43, %rd4;
	shl.b64 	%rd49, %rd48, 1;
	add.s64 	%rd50, %rd1, %rd49;
	ld.global.nc.u16 	%rs15, [%rd50];
	// begin inline asm
	{ cvt.f32.bf16 %f18, %rs15;}

	// end inline asm
	add.s64 	%rd51, %rd39, %rd49;
	ld.global.nc.u16 	%rs16, [%rd51];
	// begin inline asm
	{ cvt.f32.bf16 %f19, %rs16;}

	// end inline asm
	mul.f32 	%f37, %f16, %f18;
	mul.f32 	%f38, %f17, %f19;
	sub.f32 	%f20, %f37, %f38;
	mul.f32 	%f39, %f16, %f19;
	fma.rn.f32 	%f21, %f17, %f18, %f39;
	// begin inline asm
	{  cvt.rn.bf16.f32 %rs17, %f20;}

	// end inline asm
	add.s64 	%rd52, %rd6, %rd44;
	st.global.u16 	[%rd52], %rs17;
	// begin inline asm
	{  cvt.rn.bf16.f32 %rs18, %f21;}

	// end inline asm
	add.s64 	%rd53, %rd42, %rd46;
	st.global.u16 	[%rd53], %rs18;
	add.s32 	%r43, %r42, %r5;
	cvt.u64.u32 	%rd54, %r51;
	mul.wide.u32 	%rd55, %r51, 2;
	add.s64 	%rd56, %rd5, %rd55;
	ld.global.nc.u16 	%rs19, [%rd56];
	// begin inline asm
	{ cvt.f32.bf16 %f22, %rs19;}

	// end inline asm
	add.s64 	%rd57, %rd47, %rd46;
	ld.global.nc.u16 	%rs20, [%rd57];
	// begin inline asm
	{ cvt.f32.bf16 %f23, %rs20;}

	// end inline asm
	add.s64 	%rd58, %rd54, %rd4;
	shl.b64 	%rd59, %rd58, 1;
	add.s64 	%rd60, %rd1, %rd59;
	ld.global.nc.u16 	%rs21, [%rd60];
	// begin inline asm
	{ cvt.f32.bf16 %f24, %rs21;}

	// end inline asm
	add.s64 	%rd61, %rd39, %rd59;
	ld.global.nc.u16 	%rs22, [%rd61];
	// begin inline asm
	{ cvt.f32.bf16 %f25, %rs22;}

	// end inline asm
	mul.f32 	%f40, %f22, %f24;
	mul.f32 	%f41, %f23, %f25;
	sub.f32 	%f26, %f40, %f41;
	mul.f32 	%f42, %f22, %f25;
	fma.rn.f32 	%f27, %f23, %f24, %f42;
	// begin inline asm
	{  cvt.rn.bf16.f32 %rs23, %f26;}

	// end inline asm
	add.s64 	%rd62, %rd6, %rd55;
	st.global.u16 	[%rd62], %rs23;
	// begin inline asm
	{  cvt.rn.bf16.f32 %rs24, %f27;}

	// end inline asm
	add.s64 	%rd63, %rd53, %rd46;
	st.global.u16 	[%rd63], %rs24;
	add.s32 	%r44, %r43, %r5;
	cvt.u64.u32 	%rd64, %r50;
	mul.wide.u32 	%rd65, %r50, 2;
	add.s64 	%rd66, %rd5, %rd65;
	ld.global.nc.u16 	%rs25, [%rd66];
	// begin inline asm
	{ cvt.f32.bf16 %f28, %rs25;}

	// end inline asm
	add.s64 	%rd67, %rd57, %rd46;
	ld.global.nc.u16 	%rs26, [%rd67];
	// begin inline asm
	{ cvt.f32.bf16 %f29, %rs26;}

	// end inline asm
	add.s64 	%rd68, %rd64, %rd4;
	shl.b64 	%rd69, %rd68, 1;
	add.s64 	%rd70, %rd1, %rd69;
	ld.global.nc.u16 	%rs27, [%rd70];
	// begin inline asm
	{ cvt.f32.bf16 %f30, %rs27;}

	// end inline asm
	add.s64 	%rd71, %rd39, %rd69;
	ld.global.nc.u16 	%rs28, [%rd71];
	// begin inline asm
	{ cvt.f32.bf16 %f31, %rs28;}

	// end inline asm
	mul.f32 	%f43, %f28, %f30;
	mul.f32 	%f44, %f29, %f31;
	sub.f32 	%f32, %f43, %f44;
	mul.f32 	%f45, %f28, %f31;
	fma.rn.f32 	%f33, %f29, %f30, %f45;
	// begin inline asm
	{  cvt.rn.bf16.f32 %rs29, %f32;}

	// end inline asm
	add.s64 	%rd72, %rd6, %rd65;
	st.global.u16 	[%rd72], %rs29;
	// begin inline asm
	{  cvt.rn.bf16.f32 %rs30, %f33;}

	// end inline asm
	add.s64 	%rd73, %rd63, %rd46;
	st.global.u16 	[%rd73], %rs30;
	add.s32 	%r52, %r44, %r5;
	shl.b32 	%r45, %r5, 2;
	add.s32 	%r51, %r51, %r45;
	add.s32 	%r50, %r50, %r45;
	add.s32 	%r49, %r49, %r45;
	add.s32 	%r48, %r48, %r45;
	setp.lt.s32 	%p7, %r52, %r3;
	@%p7 bra 	$L__BB1_7;
$L__BB1_8:
	ret;

}


// ===== COMPILED SASS (sm_100) =====

	.target	sm_100

	.elftype	@"ET_EXEC"


//--------------------- .note.nv.tkinfo           --------------------------
	.section	.note.nv.tkinfo,"",@"SHT_NOTE"
	.sectionflags	@"SHF_NOTE_NV_TKINFO"
	.tkinfo
        /*0018*/ 	.word	0x00000002
        /*0030*/ 	.string	""
        /*0030*/ 	.string	"ptxas"
        /*0030*/ 	.string	"Cuda compilation tools, release 13.0, V13.0.88"
        /*0030*/ 	.string	"Build cuda_13.0.r13.0/compiler.36424714_0"
        /*0030*/ 	.string	"-arch sm_100 -m 64 "



//--------------------- .note.nv.cuinfo           --------------------------
	.section	.note.nv.cuinfo,"",@"SHT_NOTE"
	.sectionflags	@"SHF_NOTE_NV_CUINFO"
        /*0018*/ 	.short	0x0002
        /*001a*/ 	.short	0x0064
        /*001c*/ 	.short	0x0082
	.zero		2


//--------------------- .nv.info                  --------------------------
	.section	.nv.info,"",@"SHT_CUDA_INFO"
	.align	4


	//----- nvinfo : EIATTR_REGCOUNT
	.align		4
        /*0000*/ 	.byte	0x04, 0x2f
        /*0002*/ 	.short	(.L_1 - .L_0)
	.align		4
.L_0:
        /*0004*/ 	.word	index@(_Z11rope_kernelPK13__nv_bfloat16S1_S1_S1_PS_S2_iiii)
        /*0008*/ 	.word	0x00000020


	//----- nvinfo : EIATTR_FRAME_SIZE
	.align		4
.L_1:
        /*000c*/ 	.byte	0x04, 0x11
        /*000e*/ 	.short	(.L_3 - .L_2)
	.align		4
.L_2:
        /*0010*/ 	.word	index@(_Z11rope_kernelPK13__nv_bfloat16S1_S1_S1_PS_S2_iiii)
        /*0014*/ 	.word	0x00000000


	//----- nvinfo : EIATTR_REGCOUNT
	.align		4
.L_3:
        /*0018*/ 	.byte	0x04, 0x2f
        /*001a*/ 	.short	(.L_5 - .L_4)
	.align		4
.L_4:
        /*001c*/ 	.word	index@(_Z18rope_single_kernelPK13__nv_bfloat16S1_S1_PS_iii)
        /*0020*/ 	.word	0x00000020


	//----- nvinfo : EIATTR_FRAME_SIZE
	.align		4
.L_5:
        /*0024*/ 	.byte	0x04, 0x11
        /*0026*/ 	.short	(.L_7 - .L_6)
	.align		4
.L_6:
        /*0028*/ 	.word	index@(_Z18rope_single_kernelPK13__nv_bfloat16S1_S1_PS_iii)
        /*002c*/ 	.word	0x00000000


	//----- nvinfo : EIATTR_MIN_STACK_SIZE
	.align		4
.L_7:
        /*0030*/ 	.byte	0x04, 0x12
        /*0032*/ 	.short	(.L_9 - .L_8)
	.align		4
.L_8:
        /*0034*/ 	.word	index@(_Z18rope_single_kernelPK13__nv_bfloat16S1_S1_PS_iii)
        /*0038*/ 	.word	0x00000000


	//----- nvinfo : EIATTR_MIN_STACK_SIZE
	.align		4
.L_9:
        /*003c*/ 	.byte	0x04, 0x12
        /*003e*/ 	.short	(.L_11 - .L_10)
	.align		4
.L_10:
        /*0040*/ 	.word	index@(_Z11rope_kernelPK13__nv_bfloat16S1_S1_S1_PS_S2_iiii)
        /*0044*/ 	.word	0x00000000
.L_11:


//--------------------- .nv.compat                --------------------------
	.section	.nv.compat,"",@"SHT_CUDA_COMPAT_INFO"
	.align	4
        /*0000*/ 	.byte	0x02, 0x09, 0x00, 0x00, 0x02, 0x02, 0x01, 0x00, 0x02, 0x05, 0x05, 0x00, 0x03, 0x07, 0x01, 0x01
        /*0010*/ 	.byte	0x02, 0x03, 0x00, 0x00, 0x02, 0x06, 0x01, 0x00, 0x04, 0x0b, 0x08, 0x00, 0x09, 0x00, 0x00, 0x00
        /*0020*/ 	.byte	0x00, 0x00, 0x00, 0x00


//--------------------- .nv.info._Z18rope_single_kernelPK13__nv_bfloat16S1_S1_PS_iii --------------------------
	.section	.nv.info._Z18rope_single_kernelPK13__nv_bfloat16S1_S1_PS_iii,"",@"SHT_CUDA_INFO"
	.sectionflags	@""
	.align	4


	//----- nvinfo : EIATTR_CUDA_API_VERSION
	.align		4
        /*0000*/ 	.byte	0x04, 0x37
        /*0002*/ 	.short	(.L_13 - .L_12)
.L_12:
        /*0004*/ 	.word	0x00000082


	//----- nvinfo : EIATTR_KPARAM_INFO
	.align		4
.L_13:
        /*0008*/ 	.byte	0x04, 0x17
        /*000a*/ 	.short	(.L_15 - .L_14)
.L_14:
        /*000c*/ 	.word	0x00000000
        /*0010*/ 	.short	0x0006
        /*0012*/ 	.short	0x0028
        /*0014*/ 	.byte	0x00, 0xf0, 0x11, 0x00


	//----- nvinfo : EIATTR_KPARAM_INFO
	.align		4
.L_15:
        /*0018*/ 	.byte	0x04, 0x17
        /*001a*/ 	.short	(.L_17 - .L_16)
.L_16:
        /*001c*/ 	.word	0x00000000
        /*0020*/ 	.short	0x0005
        /*0022*/ 	.short	0x0024
        /*0024*/ 	.byte	0x00, 0xf0, 0x11, 0x00


	//----- nvinfo : EIATTR_KPARAM_INFO
	.align		4
.L_17:
        /*0028*/ 	.byte	0x04, 0x17
        /*002a*/ 	.short	(.L_19 - .L_18)
.L_18:
        /*002c*/ 	.word	0x00000000
        /*0030*/ 	.short	0x0004
        /*0032*/ 	.short	0x0020
        /*0034*/ 	.byte	0x00, 0xf0, 0x11, 0x00


	//----- nvinfo : EIATTR_KPARAM_INFO
	.align		4
.L_19:
        /*0038*/ 	.byte	0x04, 0x17
        /*003a*/ 	.short	(.L_21 - .L_20)
.L_20:
        /*003c*/ 	.word	0x00000000
        /*0040*/ 	.short	0x0003
        /*0042*/ 	.short	0x0018
        /*0044*/ 	.byte	0x00, 0xf5, 0x21, 0x00


	//----- nvinfo : EIATTR_KPARAM_INFO
	.align		4
.L_21:
        /*0048*/ 	.byte	0x04, 0x17
        /*004a*/ 	.short	(.L_23 - .L_22)
.L_22:
        /*004c*/ 	.word	0x00000000
        /*0050*/ 	.short	0x0002
        /*0052*/ 	.short	0x0010
        /*0054*/ 	.byte	0x00, 0xf5, 0x21, 0x00


	//----- nvinfo : EIATTR_KPARAM_INFO
	.align		4
.L_23:
        /*0058*/ 	.byte	0x04, 0x17
        /*005a*/ 	.short	(.L_25 - .L_24)
.L_24:
        /*005c*/ 	.word	0x00000000
        /*0060*/ 	.short	0x0001
        /*0062*/ 	.short	0x0008
        /*0064*/ 	.byte	0x00, 0xf5, 0x21, 0x00


	//----- nvinfo : EIATTR_KPARAM_INFO
	.align		4
.L_25:
        /*0068*/ 	.byte	0x04, 0x17
        /*006a*/ 	.short	(.L_27 - .L_26)
.L_26:
        /*006c*/ 	.word	0x00000000
        /*0070*/ 	.short	0x0000
        /*0072*/ 	.short	0x0000
        /*0074*/ 	.byte	0x00, 0xf5, 0x21, 0x00


	//----- nvinfo : EIATTR_SPARSE_MMA_MASK
	.align		4
.L_27:
        /*0078*/ 	.byte	0x03, 0x50
        /*007a*/ 	.short	0x0000


	//----- nvinfo : EIATTR_MAXREG_COUNT
	.align		4
        /*007c*/ 	.byte	0x03, 0x1b
        /*007e*/ 	.short	0x00ff


	//----- nvinfo : EIATTR_MERCURY_ISA_VERSION
	.align		4
        /*0080*/ 	.byte	0x03, 0x5f
        /*0082*/ 	.short	0x0101


	//----- nvinfo : EIATTR_VRC_CTA_INIT_COUNT
	.align		4
        /*0084*/ 	.byte	0x02, 0x4a
	.zero		1
	.zero		1


	//----- nvinfo : EIATTR_EXIT_INSTR_OFFSETS
	.align		4
        /*0088*/ 	.byte	0x04, 0x1c
        /*008a*/ 	.short	(.L_29 - .L_28)


	//   ....[0]....
.L_28:
        /*008c*/ 	.word	0x00000040


	//   ....[1]....
        /*0090*/ 	.word	0x000000a0


	//   ....[2]....
        /*0094*/ 	.word	0x000006b0


	//   ....[3]....
        /*0098*/ 	.word	0x00000fe0


	//----- nvinfo : EIATTR_CRS_STACK_SIZE
	.align		4
.L_29:
        /*009c*/ 	.byte	0x04, 0x1e
        /*009e*/ 	.short	(.L_31 - .L_30)
.L_30:
        /*00a0*/ 	.word	0x00000000


	//----- nvinfo : EIATTR_CBANK_PARAM_SIZE
	.align		4
.L_31:
        /*00a4*/ 	.byte	0x03, 0x19
        /*00a6*/ 	.short	0x002c


	//----- nvinfo : EIATTR_PARAM_CBANK
	.align		4
        /*00a8*/ 	.byte	0x04, 0x0a
        /*00aa*/ 	.short	(.L_33 - .L_32)
	.align		4
.L_32:
        /*00ac*/ 	.word	index@(.nv.constant0._Z18rope_single_kernelPK13__nv_bfloat16S1_S1_PS_iii)
        /*00b0*/ 	.short	0x0380
        /*00b2*/ 	.short	0x002c


	//----- nvinfo : EIATTR_SW_WAR
	.align		4
.L_33:
        /*00b4*/ 	.byte	0x04, 0x36
        /*00b6*/ 	.short	(.L_35 - .L_34)
.L_34:
        /*00b8*/ 	.word	0x00000008
.L_35:


//--------------------- .nv.info._Z11rope_kernelPK13__nv_bfloat16S1_S1_S1_PS_S2_iiii --------------------------
	.section	.nv.info._Z11rope_kernelPK13__nv_bfloat16S1_S1_S1_PS_S2_iiii,"",@"SHT_CUDA_INFO"
	.sectionflags	@""
	.align	4


	//----- nvinfo : EIATTR_CUDA_API_VERSION
	.align		4
        /*0000*/ 	.byte	0x04, 0x37
        /*0002*/ 	.short	(.L_37 - .L_36)
.L_36:
        /*0004*/ 	.word	0x00000082


	//----- nvinfo : EIATTR_KPARAM_INFO
	.align		4
.L_37:
        /*0008*/ 	.byte	0x04, 0x17
        /*000a*/ 	.short	(.L_39 - .L_38)
.L_38:
        /*000c*/ 	.word	0x00000000
        /*0010*/ 	.short	0x0009
        /*0012*/ 	.short	0x003c
        /*0014*/ 	.byte	0x00, 0xf0, 0x11, 0x00


	//----- nvinfo : EIATTR_KPARAM_INFO
	.align		4
.L_39:
        /*0018*/ 	.byte	0x04, 0x17
        /*001a*/ 	.short	(.L_41 - .L_40)
.L_40:
        /*001c*/ 	.word	0x00000000
        /*0020*/ 	.short	0x0008
        /*0022*/ 	.short	0x0038
        /*0024*/ 	.byte	0x00, 0xf0, 0x11, 0x00


	//----- nvinfo : EIATTR_KPARAM_INFO
	.align		4
.L_41:
        /*0028*/ 	.byte	0x04, 0x17
        /*002a*/ 	.short	(.L_43 - .L_42)
.L_42:
        /*002c*/ 	.word	0x00000000
        /*0030*/ 	.short	0x0007
        /*0032*/ 	.short	0x0034
        /*0034*/ 	.byte	0x00, 0xf0, 0x11, 0x00


	//----- nvinfo : EIATTR_KPARAM_INFO
	.align		4
.L_43:
        /*0038*/ 	.byte	0x04, 0x17
        /*003a*/ 	.short	(.L_45 - .L_44)
.L_44:
        /*003c*/ 	.word	0x00000000
        /*0040*/ 	.short	0x0006
        /*0042*/ 	.short	0x0030
        /*0044*/ 	.byte	0x00, 0xf0, 0x11, 0x00


	//----- nvinfo : EIATTR_KPARAM_INFO
	.align		4
.L_45:
        /*0048*/ 	.byte	0x04, 0x17
        /*004a*/ 	.short	(.L_47 - .L_46)
.L_46:
        /*004c*/ 	.word	0x00000000
        /*0050*/ 	.short	0x0005
        /*0052*/ 	.short	0x0028
        /*0054*/ 	.byte	0x00, 0xf5, 0x21, 0x00


	//----- nvinfo : EIATTR_KPARAM_INFO
	.align		4
.L_47:
        /*0058*/ 	.byte	0x04, 0x17
        /*005a*/ 	.short	(.L_49 - .L_48)
.L_48:
        /*005c*/ 	.word	0x00000000
        /*0060*/ 	.short	0x0004
        /*0062*/ 	.short	0x0020
        /*0064*/ 	.byte	0x00, 0xf5, 0x21, 0x00


	//----- nvinfo : EIATTR_KPARAM_INFO
	.align		4
.L_49:
        /*0068*/ 	.byte	0x04, 0x17
        /*006a*/ 	.short	(.L_51 - .L_50)
.L_50:
        /*006c*/ 	.word	0x00000000
        /*0070*/ 	.short	0x0003
        /*0072*/ 	.short	0x0018
        /*0074*/ 	.byte	0x00, 0xf5, 0x21, 0x00


	//----- nvinfo : EIATTR_KPARAM_INFO
	.align		4
.L_51:
        /*0078*/ 	.byte	0x04, 0x17
        /*007a*/ 	.short	(.L_53 - .L_52)
.L_52:
        /*007c*/ 	.word	0x00000000
        /*0080*/ 	.short	0x0002
        /*0082*/ 	.short	0x0010
        /*0084*/ 	.byte	0x00, 0xf5, 0x21, 0x00


	//----- nvinfo : EIATTR_KPARAM_INFO
	.align		4
.L_53:
        /*0088*/ 	.byte	0x04, 0x17
        /*008a*/ 	.short	(.L_55 - .L_54)
.L_54:
        /*008c*/ 	.word	0x00000000
        /*0090*/ 	.short	0x0001
        /*0092*/ 	.short	0x0008
        /*0094*/ 	.byte	0x00, 0xf5, 0x21, 0x00


	//----- nvinfo : EIATTR_KPARAM_INFO
	.align		4
.L_55:
        /*0098*/ 	.byte	0x04, 0x17
        /*009a*/ 	.short	(.L_57 - .L_56)
.L_56:
        /*009c*/ 	.word	0x00000000
        /*00a0*/ 	.short	0x0000
        /*00a2*/ 	.short	0x0000
        /*00a4*/ 	.byte	0x00, 0xf5, 0x21, 0x00


	//----- nvinfo : EIATTR_SPARSE_MMA_MASK
	.align		4
.L_57:
        /*00a8*/ 	.byte	0x03, 0x50
        /*00aa*/ 	.short	0x0000


	//----- nvinfo : EIATTR_MAXREG_COUNT
	.align		4
        /*00ac*/ 	.byte	0x03, 0x1b
        /*00ae*/ 	.short	0x00ff


	//----- nvinfo : EIATTR_MERCURY_ISA_VERSION
	.align		4
        /*00b0*/ 	.byte	0x03, 0x5f
        /*00b2*/ 	.short	0x0101


	//----- nvinfo : EIATTR_VRC_CTA_INIT_COUNT
	.align		4
        /*00b4*/ 	.byte	0x02, 0x4a
	.zero		1
	.zero		1


	//----- nvinfo : EIATTR_EXIT_INSTR_OFFSETS
	.align		4
        /*00b8*/ 	.byte	0x04, 0x1c
        /*00ba*/ 	.short	(.L_59 - .L_58)


	//   ....[0]....
.L_58:
        /*00bc*/ 	.word	0x00000080


	//   ....[1]....
        /*00c0*/ 	.word	0x000001f0


	//   ....[2]....
        /*00c4*/ 	.word	0x00000700


	//   ....[3]....
        /*00c8*/ 	.word	0x00000f70


	//----- nvinfo : EIATTR_CRS_STACK_SIZE
	.align		4
.L_59:
        /*00cc*/ 	.byte	0x04, 0x1e
        /*00ce*/ 	.short	(.L_61 - .L_60)
.L_60:
        /*00d0*/ 	.word	0x00000000


	//----- nvinfo : EIATTR_CBANK_PARAM_SIZE
	.align		4
.L_61:
        /*00d4*/ 	.byte	0x03, 0x19
        /*00d6*/ 	.short	0x0040


	//----- nvinfo : EIATTR_PARAM_CBANK
	.align		4
        /*00d8*/ 	.byte	0x04, 0x0a
        /*00da*/ 	.short	(.L_63 - .L_62)
	.align		4
.L_62:
        /*00dc*/ 	.word	index@(.nv.constant0._Z11rope_kernelPK13__nv_bfloat16S1_S1_S1_PS_S2_iiii)
        /*00e0*/ 	.short	0x0380
        /*00e2*/ 	.short	0x0040


	//----- nvinfo : EIATTR_SW_WAR
	.align		4
.L_63:
        /*00e4*/ 	.byte	0x04, 0x36
        /*00e6*/ 	.short	(.L_65 - .L_64)
.L_64:
        /*00e8*/ 	.word	0x00000008
.L_65:


//--------------------- .nv.callgraph             --------------------------
	.section	.nv.callgraph,"",@"SHT_CUDA_CALLGRAPH"
	.align	4
	.sectionentsize	8
	.align		4
        /*0000*/ 	.word	0x00000000
	.align		4
        /*0004*/ 	.word	0xffffffff
	.align		4
        /*0008*/ 	.word	0x00000000
	.align		4
        /*000c*/ 	.word	0xfffffffe
	.align		4
        /*0010*/ 	.word	0x00000000
	.align		4
        /*0014*/ 	.word	0xfffffffd
	.align		4
        /*0018*/ 	.word	0x00000000
	.align		4
        /*001c*/ 	.word	0xfffffffc


//--------------------- .text._Z18rope_single_kernelPK13__nv_bfloat16S1_S1_PS_iii --------------------------
	.section	.text._Z18rope_single_kernelPK13__nv_bfloat16S1_S1_PS_iii,"ax",@progbits
	.align	128
        .global         _Z18rope_single_kernelPK13__nv_bfloat16S1_S1_PS_iii
        .type           _Z18rope_single_kernelPK13__nv_bfloat16S1_S1_PS_iii,@function
        .size           _Z18rope_single_kernelPK13__nv_bfloat16S1_S1_PS_iii,(.L_x_12 - _Z18rope_single_kernelPK13__nv_bfloat16S1_S1_PS_iii)
        .other          _Z18rope_single_kernelPK13__nv_bfloat16S1_S1_PS_iii,@"STO_CUDA_ENTRY STV_DEFAULT"
_Z18rope_single_kernelPK13__nv_bfloat16S1_S1_PS_iii:
.text._Z18rope_single_kernelPK13__nv_bfloat16S1_S1_PS_iii:
[----:B------:R-:W-:Y:S08]  /*0000*/  LDC R1, c[0x0][0x37c] ;  /* 0x0000df00ff017b82 */ /* 0x000ff00000000800 */
[----:B------:R-:W0:Y:S08]  /*0010*/  S2UR UR5, SR_CTAID.X ;  /* 0x00000000000579c3 */ /* 0x000e300000002500 */
[----:B------:R-:W0:Y:S02]  /*0020*/  LDC R0, c[0x0][0x3a0] ;  /* 0x0000e800ff007b82 */ /* 0x000e240000000800 */
[----:B0-----:R-:W-:-:S13]  /*0030*/  ISETP.LE.AND P0, PT, R0, UR5, PT ;  /* 0x0000000500007c0c */ /* 0x001fda000bf03270 */
[----:B------:R-:W-:Y:S05]  /*0040*/  @P0 EXIT ;  /* 0x000000000000094d */ /* 0x000fea0003800000 */
[----:B------:R-:W0:Y:S01]  /*0050*/  S2R R5, SR_TID.X ;  /* 0x0000000000057919 */ /* 0x000e220000002100 */
[----:B------:R-:W1:Y:S02]  /*0060*/  LDCU UR7, c[0x0][0x3a4] ;  /* 0x00007480ff0777ac */ /* 0x000e640008000800 */
[----:B-1----:R-:W-:-:S04]  /*0070*/  ULEA.HI UR4, UR7, UR7, URZ, 0x1 ;  /* 0x0000000707047291 */ /* 0x002fc8000f8f08ff */
[----:B------:R-:W-:-:S06]  /*0080*/  USHF.R.S32.HI UR6, URZ, 0x1, UR4 ;  /* 0x00000001ff067899 */ /* 0x000fcc0008011404 */
[----:B0-----:R-:W-:-:S13]  /*0090*/  ISETP.GE.AND P0, PT, R5, UR6, PT ;  /* 0x0000000605007c0c */ /* 0x001fda000bf06270 */
[----:B------:R-:W-:Y:S05]  /*00a0*/  @P0 EXIT ;  /* 0x000000000000094d */ /* 0x000fea0003800000 */
[----:B------:R-:W0:Y:S01]  /*00b0*/  LDCU UR12, c[0x0][0x360] ;  /* 0x00006c00ff0c77ac */ /* 0x000e220008000800 */
[----:B------:R-:W1:Y:S01]  /*00c0*/  LDC.64 R18, c[0x0][0x380] ;  /* 0x0000e000ff127b82 */ /* 0x000e620000000a00 */
[----:B------:R-:W-:Y:S01]  /*00d0*/  BSSY.RECONVERGENT B0, `(.L_x_0) ;  /* 0x000005d000007945 */ /* 0x000fe20003800200 */
[----:B------:R-:W2:Y:S01]  /*00e0*/  LDCU.64 UR18, c[0x0][0x398] ;  /* 0x00007300ff1277ac */ /* 0x000ea20008000a00 */
[----:B------:R-:W3:Y:S01]  /*00f0*/  LDCU UR8, c[0x0][0x3a8] ;  /* 0x00007500ff0877ac */ /* 0x000ee20008000800 */
[----:B------:R-:W-:Y:S01]  /*0100*/  UIMAD UR4, UR5, UR7, URZ ;  /* 0x00000007050472a4 */ /* 0x000fe2000f8e02ff */
[----:B------:R-:W4:Y:S01]  /*0110*/  LDCU.64 UR14, c[0x0][0x358] ;  /* 0x00006b00ff0e77ac */ /* 0x000f220008000a00 */
[----:B0-----:R-:W0:Y:S01]  /*0120*/  I2F.U32.RP R6, UR12 ;  /* 0x0000000c00067d06 */ /* 0x001e220008209000 */
[----:B------:R-:W-:Y:S01]  /*0130*/  VIADD R0, R5, UR12 ;  /* 0x0000000c05007c36 */ /* 0x000fe20008000000 */
[----:B------:R-:W-:Y:S01]  /*0140*/  ISETP.NE.U32.AND P2, PT, RZ, UR12, PT ;  /* 0x0000000cff007c0c */ /* 0x000fe2000bf45070 */
[----:B------:R-:W-:-:S03]  /*0150*/  UIMAD.WIDE UR4, UR4, 0x2, URZ ;  /* 0x00000002040478a5 */ /* 0x000fc6000f8e02ff */
[C---:B------:R-:W-:Y:S01]  /*0160*/  ISETP.GE.U32.AND P0, PT, R0.reuse, UR6, PT ;  /* 0x0000000600007c0c */ /* 0x040fe2000bf06070 */
[----:B--2---:R-:W-:Y:S01]  /*0170*/  UIADD3 UR10, UP0, UPT, UR4, UR18, URZ ;  /* 0x00000012040a7290 */ /* 0x004fe2000ff1e0ff */
[----:B------:R-:W-:Y:S01]  /*0180*/  VIMNMX.U32 R7, PT, PT, R0, UR6, !PT ;  /* 0x0000000600077c48 */ /* 0x000fe2000ffe0000 */
[----:B---3--:R-:W-:Y:S01]  /*0190*/  UIMAD UR7, UR7, UR8, URZ ;  /* 0x00000008070772a4 */ /* 0x008fe2000f8e02ff */
[----:B------:R-:W-:Y:S01]  /*01a0*/  SEL R4, RZ, 0x1, P0 ;  /* 0x00000001ff047807 */ /* 0x000fe20000000000 */
[----:B------:R-:W-:Y:S02]  /*01b0*/  UIADD3.X UR11, UPT, UPT, UR5, UR19, URZ, UP0, !UPT ;  /* 0x00000013050b7290 */ /* 0x000fe400087fe4ff */
[----:B------:R-:W-:Y:S01]  /*01c0*/  USHF.R.S32.HI UR13, URZ, 0x1f, UR7 ;  /* 0x0000001fff0d7899 */ /* 0x000fe20008011407 */
[----:B------:R-:W-:Y:S01]  /*01d0*/  IADD3 R7, PT, PT, R7, -R0, -R4 ;  /* 0x8000000007077210 */ /* 0x000fe20007ffe804 */
[----:B0-----:R-:W0:Y:S02]  /*01e0*/  MUFU.RCP R6, R6 ;  /* 0x0000000600067308 */ /* 0x001e240000001000 */
[----:B0-----:R-:W-:-:S06]  /*01f0*/  VIADD R2, R6, 0xffffffe ;  /* 0x0ffffffe06027836 */ /* 0x001fcc0000000000 */
[----:B------:R0:W2:Y:S02]  /*0200*/  F2I.FTZ.U32.TRUNC.NTZ R3, R2 ;  /* 0x0000000200037305 */ /* 0x0000a4000021f000 */
[----:B0-----:R-:W-:Y:S02]  /*0210*/  IMAD.MOV.U32 R2, RZ, RZ, RZ ;  /* 0x000000ffff027224 */ /* 0x001fe400078e00ff */
[----:B--2---:R-:W-:-:S04]  /*0220*/  IMAD.MOV R9, RZ, RZ, -R3 ;  /* 0x000000ffff097224 */ /* 0x004fc800078e0a03 */
[----:B------:R-:W-:-:S04]  /*0230*/  IMAD R9, R9, UR12, RZ ;  /* 0x0000000c09097c24 */ /* 0x000fc8000f8e02ff */
[----:B------:R-:W-:-:S06]  /*0240*/  IMAD.HI.U32 R6, R3, R9, R2 ;  /* 0x0000000903067227 */ /* 0x000fcc00078e0002 */
[----:B------:R-:W-:-:S05]  /*0250*/  IMAD.HI.U32 R3, R6, R7, RZ ;  /* 0x0000000706037227 */ /* 0x000fca00078e00ff */
[----:B------:R-:W-:-:S05]  /*0260*/  IADD3 R0, PT, PT, -R3, RZ, RZ ;  /* 0x000000ff03007210 */ /* 0x000fca0007ffe1ff */
[----:B------:R-:W-:-:S05]  /*0270*/  IMAD R7, R0, UR12, R7 ;  /* 0x0000000c00077c24 */ /* 0x000fca000f8e0207 */
[----:B------:R-:W-:-:S13]  /*0280*/  ISETP.GE.U32.AND P0, PT, R7, UR12, PT ;  /* 0x0000000c07007c0c */ /* 0x000fda000bf06070 */
[----:B------:R-:W-:Y:S02]  /*0290*/  @P0 VIADD R7, R7, -UR12 ;  /* 0x8000000c07070c36 */ /* 0x000fe40008000000 */
[----:B------:R-:W-:-:S03]  /*02a0*/  @P0 VIADD R3, R3, 0x1 ;  /* 0x0000000103030836 */ /* 0x000fc60000000000 */
[----:B------:R-:W-:-:S13]  /*02b0*/  ISETP.GE.U32.AND P1, PT, R7, UR12, PT ;  /* 0x0000000c07007c0c */ /* 0x000fda000bf26070 */
[----:B------:R-:W-:Y:S01]  /*02c0*/  @P1 VIADD R3, R3, 0x1 ;  /* 0x0000000103031836 */ /* 0x000fe20000000000 */
[----:B------:R-:W-:Y:S02]  /*02d0*/  @!P2 LOP3.LUT R3, RZ, UR12, RZ, 0x33, !PT ;  /* 0x0000000cff03ac12 */ /* 0x000fe4000f8e33ff */
[----:B-1----:R-:W-:Y:S02]  /*02e0*/  IADD3 R12, P2, PT, R18, UR4, RZ ;  /* 0x00000004120c7c10 */ /* 0x002fe4000ff5e0ff */
[----:B------:R-:W-:Y:S02]  /*02f0*/  IADD3 R0, PT, PT, R4, R3, RZ ;  /* 0x0000000304007210 */ /* 0x000fe40007ffe0ff */
[----:B------:R-:W-:Y:S02]  /*0300*/  IADD3.X R13, PT, PT, R19, UR5, RZ, P2, !PT ;  /* 0x00000005130d7c10 */ /* 0x000fe400097fe4ff */
[C---:B------:R-:W-:Y:S02]  /*0310*/  LOP3.LUT R2, R0.reuse, 0x3, RZ, 0xc0, !PT ;  /* 0x0000000300027812 */ /* 0x040fe400078ec0ff */
[----:B------:R-:W-:-:S02]  /*0320*/  ISETP.GE.U32.AND P0, PT, R0, 0x3, PT ;  /* 0x000000030000780c */ /* 0x000fc40003f06070 */
[----:B------:R-:W-:-:S13]  /*0330*/  ISETP.NE.AND P1, PT, R2, 0x3, PT ;  /* 0x000000030200780c */ /* 0x000fda0003f25270 */
[----:B----4-:R-:W-:Y:S05]  /*0340*/  @!P1 BRA `(.L_x_1) ;  /* 0x0000000000d49947 */ /* 0x010fea0003800000 */
[----:B------:R-:W0:Y:S01]  /*0350*/  LDC.64 R22, c[0x0][0x388] ;  /* 0x0000e200ff167b82 */ /* 0x000e220000000a00 */
[----:B------:R-:W-:Y:S01]  /*0360*/  UIMAD.WIDE UR8, UR6, 0x2, UR4 ;  /* 0x00000002060878a5 */ /* 0x000fe2000f8e0204 */
[----:B------:R-:W-:Y:S01]  /*0370*/  VIADD R0, R0, 0x1 ;  /* 0x0000000100007836 */ /* 0x000fe20000000000 */
[----:B------:R-:W-:Y:S01]  /*0380*/  USHF.L.U32 UR16, UR7, 0x1, URZ ;  /* 0x0000000107107899 */ /* 0x000fe200080006ff */
[----:B------:R-:W-:Y:S01]  /*0390*/  IMAD.U32 R27, RZ, RZ, UR18 ;  /* 0x00000012ff1b7e24 */ /* 0x000fe2000f8e00ff */
[----:B------:R-:W-:Y:S01]  /*03a0*/  USHF.L.U64.HI UR17, UR7, 0x1, UR13 ;  /* 0x0000000107117899 */ /* 0x000fe2000801020d */
[----:B------:R-:W-:Y:S01]  /*03b0*/  IMAD.U32 R6, RZ, RZ, UR19 ;  /* 0x00000013ff067e24 */ /* 0x000fe2000f8e00ff */
[----:B------:R-:W-:Y:S01]  /*03c0*/  IADD3 R17, P1, PT, R18, UR8, RZ ;  /* 0x0000000812117c10 */ /* 0x000fe2000ff3e0ff */
[----:B------:R-:W1:Y:S01]  /*03d0*/  LDC.64 R28, c[0x0][0x390] ;  /* 0x0000e400ff1c7b82 */ /* 0x000e620000000a00 */
[----:B------:R-:W-:Y:S01]  /*03e0*/  LOP3.LUT R0, R0, 0x3, RZ, 0xc0, !PT ;  /* 0x0000000300007812 */ /* 0x000fe200078ec0ff */
[----:B------:R-:W-:Y:S01]  /*03f0*/  IMAD.WIDE.U32 R2, R5, 0x2, RZ ;  /* 0x0000000205027825 */ /* 0x000fe200078e00ff */
[----:B------:R-:W-:-:S02]  /*0400*/  IADD3.X R19, PT, PT, R19, UR9, RZ, P1, !PT ;  /* 0x0000000913137c10 */ /* 0x000fc40008ffe4ff */
[C---:B------:R-:W-:Y:S01]  /*0410*/  IADD3 R4, PT, PT, -R0.reuse, RZ, RZ ;  /* 0x000000ff00047210 */ /* 0x040fe20007ffe1ff */
[----:B------:R-:W-:Y:S01]  /*0420*/  IMAD R5, R0, UR12, R5 ;  /* 0x0000000c00057c24 */ /* 0x000fe2000f8e0205 */
[----:B0-----:R-:W-:-:S04]  /*0430*/  IADD3 R21, P1, PT, R22, UR16, RZ ;  /* 0x0000001016157c10 */ /* 0x001fc8000ff3e0ff */
[----:B------:R-:W-:Y:S02]  /*0440*/  IADD3.X R23, PT, PT, R23, UR17, RZ, P1, !PT ;  /* 0x0000001117177c10 */ /* 0x000fe40008ffe4ff */
[----:B------:R-:W-:Y:S02]  /*0450*/  IADD3 R27, P1, PT, R27, UR8, RZ ;  /* 0x000000081b1b7c10 */ /* 0x000fe4000ff3e0ff */
[----:B-1----:R-:W-:Y:S02]  /*0460*/  IADD3 R25, P2, PT, R28, UR16, RZ ;  /* 0x000000101c197c10 */ /* 0x002fe4000ff5e0ff */
[----:B------:R-:W-:Y:S02]  /*0470*/  IADD3.X R0, PT, PT, R6, UR9, RZ, P1, !PT ;  /* 0x0000000906007c10 */ /* 0x000fe40008ffe4ff */
[----:B------:R-:W-:-:S09]  /*0480*/  IADD3.X R29, PT, PT, R29, UR17, RZ, P2, !PT ;  /* 0x000000111d1d7c10 */ /* 0x000fd200097fe4ff */
.L_x_2:
[C---:B0-----:R-:W-:Y:S02]  /*0490*/  IADD3 R6, P3, PT, R2.reuse, R17, RZ ;  /* 0x0000001102067210 */ /* 0x041fe40007f7e0ff */
[C---:B------:R-:W-:Y:S02]  /*04a0*/  IADD3 R10, P2, PT, R2.reuse, R25, RZ ;  /* 0x00000019020a7210 */ /* 0x040fe40007f5e0ff */
[C---:B------:R-:W-:Y:S01]  /*04b0*/  IADD3 R8, P1, PT, R2.reuse, R12, RZ ;  /* 0x0000000c02087210 */ /* 0x040fe20007f3e0ff */
[C---:B------:R-:W-:Y:S01]  /*04c0*/  IMAD.X R7, R3.reuse, 0x1, R19, P3 ;  /* 0x0000000103077824 */ /* 0x040fe200018e0613 */
[----:B------:R-:W-:Y:S01]  /*04d0*/  IADD3 R14, P3, PT, R2, R21, RZ ;  /* 0x00000015020e7210 */ /* 0x000fe20007f7e0ff */
[C---:B------:R-:W-:Y:S02]  /*04e0*/  IMAD.X R11, R3.reuse, 0x1, R29, P2 ;  /* 0x00000001030b7824 */ /* 0x040fe400010e061d */
[C---:B------:R-:W-:Y:S01]  /*04f0*/  IMAD.X R9, R3.reuse, 0x1, R13, P1 ;  /* 0x0000000103097824 */ /* 0x040fe200008e060d */
[----:B------:R-:W-:Y:S01]  /*0500*/  IADD3.X R15, PT, PT, R3, R23, RZ, P3, !PT ;  /* 0x00000017030f7210 */ /* 0x000fe20001ffe4ff */
[----:B------:R-:W2:Y:S04]  /*0510*/  LDG.E.U16.CONSTANT R6, desc[UR14][R6.64] ;  /* 0x0000000e06067981 */ /* 0x000ea8000c1e9500 */
[----:B------:R0:W3:Y:S04]  /*0520*/  LDG.E.U16.CONSTANT R10, desc[UR14][R10.64] ;  /* 0x0000000e0a0a7981 */ /* 0x0000e8000c1e9500 */
[----:B------:R-:W4:Y:S04]  /*0530*/  LDG.E.U16.CONSTANT R8, desc[UR14][R8.64] ;  /* 0x0000000e08087981 */ /* 0x000f28000c1e9500 */
[----:B------:R-:W5:Y:S01]  /*0540*/  LDG.E.U16.CONSTANT R14, desc[UR14][R14.64] ;  /* 0x0000000e0e0e7981 */ /* 0x000f62000c1e9500 */
[----:B------:R-:W-:-:S02]  /*0550*/  VIADD R4, R4, 0x1 ;  /* 0x0000000104047836 */ /* 0x000fc40000000000 */
[----:B0-----:R-:W-:Y:S02]  /*0560*/  IMAD.U32 R11, RZ, RZ, UR12 ;  /* 0x0000000cff0b7e24 */ /* 0x001fe4000f8e00ff */
[----:B--2---:R-:W-:Y:S01]  /*0570*/  IMAD.U32 R18, R6, 0x10000, RZ ;  /* 0x0001000006127824 */ /* 0x004fe200078e00ff */
[----:B------:R-:W-:Y:S01]  /*0580*/  IADD3 R6, P1, PT, R2, UR10, RZ ;  /* 0x0000000a02067c10 */ /* 0x000fe2000ff3e0ff */
[----:B---3--:R-:W-:Y:S02]  /*0590*/  IMAD.U32 R22, R10, 0x10000, RZ ;  /* 0x000100000a167824 */ /* 0x008fe400078e00ff */
[----:B----4-:R-:W-:Y:S02]  /*05a0*/  IMAD.U32 R16, R8, 0x10000, RZ ;  /* 0x0001000008107824 */ /* 0x010fe400078e00ff */
[-C--:B------:R-:W-:Y:S01]  /*05b0*/  FMUL R24, R18, R22.reuse ;  /* 0x0000001612187220 */ /* 0x080fe20000400000 */
[----:B------:R-:W-:Y:S02]  /*05c0*/  IADD3 R8, P2, PT, R2, R27, RZ ;  /* 0x0000001b02087210 */ /* 0x000fe40007f5e0ff */
[----:B-----5:R-:W-:Y:S01]  /*05d0*/  SHF.L.U32 R20, R14, 0x10, RZ ;  /* 0x000000100e147819 */ /* 0x020fe200000006ff */
[----:B------:R-:W-:-:S02]  /*05e0*/  FMUL R22, R16, R22 ;  /* 0x0000001610167220 */ /* 0x000fc40000400000 */
[----:B------:R-:W-:Y:S02]  /*05f0*/  IMAD.X R9, R3, 0x1, R0, P2 ;  /* 0x0000000103097824 */ /* 0x000fe400010e0600 */
[-C--:B------:R-:W-:Y:S01]  /*0600*/  FFMA R24, R16, R20.reuse, -R24 ;  /* 0x0000001410187223 */ /* 0x080fe20000000818 */
[----:B------:R-:W-:-:S05]  /*0610*/  FFMA R7, R18, R20, R22 ;  /* 0x0000001412077223 */ /* 0x000fca0000000016 */
[----:B------:R-:W-:Y:S02]  /*0620*/  F2FP.BF16.F32.PACK_AB R24, R7, R24 ;  /* 0x000000180718723e */ /* 0x000fe400000010ff */
[----:B------:R-:W-:Y:S01]  /*0630*/  IADD3.X R7, PT, PT, R3, UR11, RZ, P1, !PT ;  /* 0x0000000b03077c10 */ /* 0x000fe20008ffe4ff */
[----:B------:R-:W-:Y:S01]  /*0640*/  IMAD.WIDE.U32 R2, R11, 0x2, R2 ;  /* 0x000000020b027825 */ /* 0x000fe200078e0002 */
[----:B------:R-:W-:Y:S02]  /*0650*/  PRMT R10, R24, 0x7632, R10 ;  /* 0x00007632180a7816 */ /* 0x000fe4000000000a */
[----:B------:R-:W-:Y:S01]  /*0660*/  ISETP.NE.AND P1, PT, R4, RZ, PT ;  /* 0x000000ff0400720c */ /* 0x000fe20003f25270 */
[----:B------:R0:W-:Y:S04]  /*0670*/  STG.E.U16 desc[UR14][R6.64], R24 ;  /* 0x0000001806007986 */ /* 0x0001e8000c10150e */
[----:B------:R0:W-:Y:S08]  /*0680*/  STG.E.U16 desc[UR14][R8.64], R10 ;  /* 0x0000000a08007986 */ /* 0x0001f0000c10150e */
[----:B------:R-:W-:Y:S05]  /*0690*/  @P1 BRA `(.L_x_2) ;  /* 0xfffffffc007c1947 */ /* 0x000fea000383ffff */
.L_x_1:
[----:B------:R-:W-:Y:S05]  /*06a0*/  BSYNC.RECONVERGENT B0 ;  /* 0x0000000000007941 */ /* 0x000fea0003800200 */
.L_x_0:
[----:B------:R-:W-:Y:S05]  /*06b0*/  @!P0 EXIT ;  /* 0x000000000000894d */ /* 0x000fea0003800000 */
[----:B------:R-:W-:Y:S02]  /*06c0*/  USHF.L.U32 UR4, UR12, 0x1, URZ ;  /* 0x000000010c047899 */ /* 0x000fe400080006ff */
[----:B------:R-:W-:Y:S01]  /*06d0*/  MOV R0, UR12 ;  /* 0x0000000c00007c02 */ /* 0x000fe20008000f00 */
[C---:B------:R-:W-:Y:S01]  /*06e0*/  VIADD R4, R5.reuse, UR12 ;  /* 0x0000000c05047c36 */ /* 0x040fe20008000000 */
[----:B------:R-:W1:Y:S01]  /*06f0*/  LDCU.64 UR8, c[0x0][0x388] ;  /* 0x00007100ff0877ac */ /* 0x000e620008000a00 */
[C---:B------:R-:W-:Y:S02]  /*0700*/  VIADD R2, R5.reuse, UR6 ;  /* 0x0000000605027c36 */ /* 0x040fe40008000000 */
[----:B------:R-:W-:Y:S01]  /*0710*/  IMAD R3, R0, 0x3, R5 ;  /* 0x0000000300037824 */ /* 0x000fe200078e0205 */
[----:B------:R-:W2:Y:S01]  /*0720*/  LDCU.64 UR16, c[0x0][0x390] ;  /* 0x00007200ff1077ac */ /* 0x000ea20008000a00 */
[----:B------:R-:W-:-:S07]  /*0730*/  VIADD R0, R5, UR4 ;  /* 0x0000000405007c36 */ /* 0x000fce0008000000 */
.L_x_3:
[----:B------:R-:W-:Y:S02]  /*0740*/  USHF.R.S32.HI UR5, URZ, 0x1f, UR7 ;  /* 0x0000001fff057899 */ /* 0x000fe40008011407 */
[----:B------:R-:W-:Y:S01]  /*0750*/  IADD3 R20, P0, PT, R5, UR7, RZ ;  /* 0x0000000705147c10 */ /* 0x000fe2000ff1e0ff */
[----:B0-----:R-:W-:-:S03]  /*0760*/  IMAD.WIDE R10, R2, 0x2, R12 ;  /* 0x00000002020a7825 */ /* 0x001fc600078e020c */
[----:B------:R-:W-:Y:S01]  /*0770*/  IADD3.X R7, PT, PT, RZ, UR5, RZ, P0, !PT ;  /* 0x00000005ff077c10 */ /* 0x000fe200087fe4ff */
[----:B------:R-:W-:Y:S01]  /*0780*/  IMAD.WIDE.U32 R8, R4, 0x2, R12 ;  /* 0x0000000204087825 */ /* 0x000fe200078e000c */
[----:B------:R-:W-:Y:S01]  /*0790*/  IADD3 R14, P0, PT, R10, UR4, RZ ;  /* 0x000000040a0e7c10 */ /* 0x000fe2000ff1e0ff */
[----:B------:R-:W3:Y:S01]  /*07a0*/  LDG.E.U16.CONSTANT R6, desc[UR14][R10.64] ;  /* 0x0000000e0a067981 */ /* 0x000ee2000c1e9500 */
[C---:B------:R-:W-:Y:S01]  /*07b0*/  SHF.L.U64.HI R18, R20.reuse, 0x1, R7 ;  /* 0x0000000114127819 */ /* 0x040fe20000010207 */
[----:B------:R-:W-:Y:S01]  /*07c0*/  IMAD.SHL.U32 R20, R20, 0x2, RZ ;  /* 0x0000000214147824 */ /* 0x000fe200078e00ff */
[----:B------:R-:W-:Y:S01]  /*07d0*/  IADD3 R24, P1, PT, R4, UR7, RZ ;  /* 0x0000000704187c10 */ /* 0x000fe2000ff3e0ff */
[----:B------:R-:W-:Y:S01]  /*07e0*/  IMAD.X R15, RZ, RZ, R11, P0 ;  /* 0x000000ffff0f7224 */ /* 0x000fe200000e060b */
[----:B------:R-:W-:Y:S01]  /*07f0*/  IADD3 R25, P2, PT, R0, UR7, RZ ;  /* 0x0000000700197c10 */ /* 0x000fe2000ff5e0ff */
[----:B------:R-:W-:Y:S01]  /*0800*/  IMAD.WIDE.U32 R16, R5, 0x2, R12 ;  /* 0x0000000205107825 */ /* 0x000fe200078e000c */
[C---:B-1----:R-:W-:Y:S01]  /*0810*/  IADD3 R26, P0, PT, R20.reuse, UR8, RZ ;  /* 0x00000008141a7c10 */ /* 0x042fe2000ff1e0ff */
[----:B------:R-:W4:Y:S02]  /*0820*/  LDG.E.U16.CONSTANT R8, desc[UR14][R8.64] ;  /* 0x0000000e08087981 */ /* 0x000f24000c1e9500 */
[----:B------:R-:W-:Y:S01]  /*0830*/  IMAD.X R7, RZ, RZ, UR5, P1 ;  /* 0x00000005ff077e24 */ /* 0x000fe200088e06ff */
[----:B--2---:R-:W-:Y:S01]  /*0840*/  IADD3 R20, P1, PT, R20, UR16, RZ ;  /* 0x0000001014147c10 */ /* 0x004fe2000ff3e0ff */
[----:B------:R-:W-:Y:S01]  /*0850*/  IMAD.X R28, RZ, RZ, UR5, P2 ;  /* 0x00000005ff1c7e24 */ /* 0x000fe200090e06ff */
[----:B------:R0:W2:Y:S02]  /*0860*/  LDG.E.U16.CONSTANT R23, desc[UR14][R16.64] ;  /* 0x0000000e10177981 */ /* 0x0000a4000c1e9500 */
[----:B------:R-:W-:-:S02]  /*0870*/  SHF.L.U64.HI R7, R24, 0x1, R7 ;  /* 0x0000000118077819 */ /* 0x000fc40000010207 */
[----:B------:R-:W-:Y:S01]  /*0880*/  IADD3.X R21, PT, PT, R18, UR17, RZ, P1, !PT ;  /* 0x0000001112157c10 */ /* 0x000fe20008ffe4ff */
[----:B------:R-:W5:Y:S01]  /*0890*/  LDG.E.U16.CONSTANT R22, desc[UR14][R14.64] ;  /* 0x0000000e0e167981 */ /* 0x000f62000c1e9500 */
[----:B------:R-:W-:Y:S02]  /*08a0*/  SHF.L.U32 R24, R24, 0x1, RZ ;  /* 0x0000000118187819 */ /* 0x000fe400000006ff */
[----:B------:R-:W-:Y:S01]  /*08b0*/  IADD3.X R27, PT, PT, R18, UR9, RZ, P0, !PT ;  /* 0x00000009121b7c10 */ /* 0x000fe200087fe4ff */
[----:B------:R1:W4:Y:S01]  /*08c0*/  LDG.E.U16.CONSTANT R9, desc[UR14][R20.64] ;  /* 0x0000000e14097981 */ /* 0x000322000c1e9500 */
[C---:B0-----:R-:W-:Y:S02]  /*08d0*/  IADD3 R16, P0, PT, R24.reuse, UR8, RZ ;  /* 0x0000000818107c10 */ /* 0x041fe4000ff1e0ff */
[----:B------:R-:W-:Y:S01]  /*08e0*/  IADD3 R29, P1, PT, R3, UR7, RZ ;  /* 0x00000007031d7c10 */ /* 0x000fe2000ff3e0ff */
[----:B------:R0:W5:Y:S01]  /*08f0*/  LDG.E.U16.CONSTANT R10, desc[UR14][R26.64] ;  /* 0x0000000e1a0a7981 */ /* 0x000162000c1e9500 */
[C---:B------:R-:W-:Y:S01]  /*0900*/  SHF.L.U64.HI R28, R25.reuse, 0x1, R28 ;  /* 0x00000001191c7819 */ /* 0x040fe2000001021c */
[----:B------:R-:W-:Y:S01]  /*0910*/  IMAD.SHL.U32 R25, R25, 0x2, RZ ;  /* 0x0000000219197824 */ /* 0x000fe200078e00ff */
[----:B------:R-:W-:Y:S01]  /*0920*/  IADD3.X R17, PT, PT, R7, UR9, RZ, P0, !PT ;  /* 0x0000000907117c10 */ /* 0x000fe200087fe4ff */
[----:B------:R-:W-:Y:S01]  /*0930*/  IMAD.X R19, RZ, RZ, UR5, P1 ;  /* 0x00000005ff137e24 */ /* 0x000fe200088e06ff */
[----:B------:R-:W-:-:S02]  /*0940*/  IADD3 R24, P0, PT, R24, UR16, RZ ;  /* 0x0000001018187c10 */ /* 0x000fc4000ff1e0ff */
[----:B------:R-:W-:Y:S01]  /*0950*/  IADD3 R18, P1, PT, R25, UR8, RZ ;  /* 0x0000000819127c10 */ /* 0x000fe2000ff3e0ff */
[----:B------:R0:W5:Y:S01]  /*0960*/  LDG.E.U16.CONSTANT R11, desc[UR14][R16.64] ;  /* 0x0000000e100b7981 */ /* 0x000162000c1e9500 */
[----:B-1----:R-:W-:Y:S02]  /*0970*/  SHF.L.U32 R20, R29, 0x1, RZ ;  /* 0x000000011d147819 */ /* 0x002fe400000006ff */
[----:B0-----:R-:W-:Y:S02]  /*0980*/  IADD3 R26, P2, PT, R25, UR16, RZ ;  /* 0x00000010191a7c10 */ /* 0x001fe4000ff5e0ff */
[----:B------:R-:W-:Y:S02]  /*0990*/  IADD3.X R25, PT, PT, R7, UR17, RZ, P0, !PT ;  /* 0x0000001107197c10 */ /* 0x000fe400087fe4ff */
[----:B------:R-:W-:Y:S02]  /*09a0*/  SHF.L.U64.HI R7, R29, 0x1, R19 ;  /* 0x000000011d077819 */ /* 0x000fe40000010213 */
[----:B------:R-:W-:Y:S01]  /*09b0*/  IADD3.X R19, PT, PT, R28, UR9, RZ, P1, !PT ;  /* 0x000000091c137c10 */ /* 0x000fe20008ffe4ff */
[----:B------:R-:W-:Y:S01]  /*09c0*/  IMAD.WIDE.U32 R16, R0, 0x2, R12 ;  /* 0x0000000200107825 */ /* 0x000fe200078e000c */
[----:B------:R-:W-:Y:S01]  /*09d0*/  IADD3.X R27, PT, PT, R28, UR17, RZ, P2, !PT ;  /* 0x000000111c1b7c10 */ /* 0x000fe200097fe4ff */
[----:B------:R-:W5:Y:S01]  /*09e0*/  LDG.E.U16.CONSTANT R24, desc[UR14][R24.64] ;  /* 0x0000000e18187981 */ /* 0x000f62000c1e9500 */
[----:B------:R-:W-:-:S02]  /*09f0*/  IADD3 R28, P1, PT, R20, UR16, RZ ;  /* 0x00000010141c7c10 */ /* 0x000fc4000ff3e0ff */
[----:B------:R-:W-:Y:S01]  /*0a00*/  IADD3 R14, P0, PT, R14, UR4, RZ ;  /* 0x000000040e0e7c10 */ /* 0x000fe2000ff1e0ff */
[----:B------:R-:W5:Y:S01]  /*0a10*/  LDG.E.U16.CONSTANT R26, desc[UR14][R26.64] ;  /* 0x0000000e1a1a7981 */ /* 0x000f62000c1e9500 */
[----:B------:R-:W-:-:S03]  /*0a20*/  IADD3.X R29, PT, PT, R7, UR17, RZ, P1, !PT ;  /* 0x00000011071d7c10 */ /* 0x000fc60008ffe4ff */
[----:B------:R-:W-:Y:S01]  /*0a30*/  IMAD.X R15, RZ, RZ, R15, P0 ;  /* 0x000000ffff0f7224 */ /* 0x000fe200000e060f */
[----:B------:R0:W5:Y:S01]  /*0a40*/  LDG.E.U16.CONSTANT R25, desc[UR14][R18.64] ;  /* 0x0000000e12197981 */ /* 0x000162000c1e9500 */
[----:B------:R-:W-:-:S03]  /*0a50*/  IADD3 R20, P1, PT, R20, UR8, RZ ;  /* 0x0000000814147c10 */ /* 0x000fc6000ff3e0ff */
[----:B------:R1:W5:Y:S04]  /*0a60*/  LDG.E.U16.CONSTANT R27, desc[UR14][R16.64] ;  /* 0x0000000e101b7981 */ /* 0x000368000c1e9500 */
[----:B------:R-:W5:Y:S01]  /*0a70*/  LDG.E.U16.CONSTANT R28, desc[UR14][R28.64] ;  /* 0x0000000e1c1c7981 */ /* 0x000f62000c1e9500 */
[----:B0-----:R-:W-:Y:S01]  /*0a80*/  IADD3 R18, P0, PT, R14, UR4, RZ ;  /* 0x000000040e127c10 */ /* 0x001fe2000ff1e0ff */
[----:B-1----:R-:W-:Y:S02]  /*0a90*/  IMAD.WIDE.U32 R16, R3, 0x2, R12 ;  /* 0x0000000203107825 */ /* 0x002fe400078e000c */
[----:B------:R0:W5:Y:S02]  /*0aa0*/  LDG.E.U16.CONSTANT R29, desc[UR14][R14.64] ;  /* 0x0000000e0e1d7981 */ /* 0x000164000c1e9500 */
[----:B------:R-:W-:Y:S01]  /*0ab0*/  IMAD.X R19, RZ, RZ, R15, P0 ;  /* 0x000000ffff137224 */ /* 0x000fe200000e060f */
[----:B------:R-:W-:Y:S01]  /*0ac0*/  IADD3.X R21, PT, PT, R7, UR9, RZ, P1, !PT ;  /* 0x0000000907157c10 */ /* 0x000fe20008ffe4ff */
[----:B------:R-:W5:Y:S04]  /*0ad0*/  LDG.E.U16.CONSTANT R16, desc[UR14][R16.64] ;  /* 0x0000000e10107981 */ /* 0x000f68000c1e9500 */
[----:B------:R1:W5:Y:S04]  /*0ae0*/  LDG.E.U16.CONSTANT R18, desc[UR14][R18.64] ;  /* 0x0000000e12127981 */ /* 0x000368000c1e9500 */
[----:B------:R1:W5:Y:S01]  /*0af0*/  LDG.E.U16.CONSTANT R20, desc[UR14][R20.64] ;  /* 0x0000000e14147981 */ /* 0x000362000c1e9500 */
[----:B---3--:R-:W-:-:S02]  /*0b00*/  IMAD.U32 R6, R6, 0x10000, RZ ;  /* 0x0001000006067824 */ /* 0x008fc400078e00ff */
[----:B--2---:R-:W-:Y:S01]  /*0b10*/  IMAD.U32 R23, R23, 0x10000, RZ ;  /* 0x0001000017177824 */ /* 0x004fe200078e00ff */
[----:B----4-:R-:W-:Y:S01]  /*0b20*/  SHF.L.U32 R9, R9, 0x10, RZ ;  /* 0x0000001009097819 */ /* 0x010fe200000006ff */
[----:B-----5:R-:W-:-:S04]  /*0b30*/  IMAD.U32 R10, R10, 0x10000, RZ ;  /* 0x000100000a0a7824 */ /* 0x020fc800078e00ff */
[-C--:B0-----:R-:W-:Y:S01]  /*0b40*/  FMUL R14, R6, R9.reuse ;  /* 0x00000009060e7220 */ /* 0x081fe20000400000 */
[----:B------:R-:W-:-:S03]  /*0b50*/  FMUL R9, R23, R9 ;  /* 0x0000000917097220 */ /* 0x000fc60000400000 */
[-C--:B------:R-:W-:Y:S01]  /*0b60*/  FFMA R14, R23, R10.reuse, -R14 ;  /* 0x0000000a170e7223 */ /* 0x080fe2000000080e */
[----:B------:R-:W-:Y:S01]  /*0b70*/  FFMA R9, R6, R10, R9 ;  /* 0x0000000a06097223 */ /* 0x000fe20000000009 */
[----:B------:R-:W-:Y:S01]  /*0b80*/  SHF.L.U32 R22, R22, 0x10, RZ ;  /* 0x0000001016167819 */ /* 0x000fe200000006ff */
[----:B------:R-:W-:-:S03]  /*0b90*/  IMAD.MOV.U32 R6, RZ, RZ, 0x2 ;  /* 0x00000002ff067424 */ /* 0x000fc600078e00ff */
[----:B------:R-:W-:Y:S01]  /*0ba0*/  F2FP.BF16.F32.PACK_AB R14, R9, R14 ;  /* 0x0000000e090e723e */ /* 0x000fe200000010ff */
[----:B------:R-:W-:Y:S02]  /*0bb0*/  IMAD.MOV.U32 R9, RZ, RZ, 0x2 ;  /* 0x00000002ff097424 */ /* 0x000fe400078e00ff */
[----:B------:R-:W-:Y:S01]  /*0bc0*/  IMAD.U32 R15, R8, 0x10000, RZ ;  /* 0x00010000080f7824 */ /* 0x000fe200078e00ff */
[----:B------:R-:W-:Y:S01]  /*0bd0*/  SHF.L.U32 R11, R11, 0x10, RZ ;  /* 0x000000100b0b7819 */ /* 0x000fe200000006ff */
[----:B------:R-:W-:-:S04]  /*0be0*/  IMAD.WIDE.U32 R6, R5, R6, UR10 ;  /* 0x0000000a05067e25 */ /* 0x000fc8000f8e0006 */
[----:B------:R-:W-:Y:S01]  /*0bf0*/  IMAD.U32 R24, R24, 0x10000, RZ ;  /* 0x0001000018187824 */ /* 0x000fe200078e00ff */
[----:B-1----:R-:W-:Y:S01]  /*0c00*/  PRMT R19, R14, 0x7610, R19 ;  /* 0x000076100e137816 */ /* 0x002fe20000000013 */
[----:B------:R-:W-:-:S04]  /*0c10*/  IMAD.WIDE R8, R2, R9, UR10 ;  /* 0x0000000a02087e25 */ /* 0x000fc8000f8e0209 */
[-C--:B------:R-:W-:Y:S01]  /*0c20*/  FMUL R10, R22, R24.reuse ;  /* 0x00000018160a7220 */ /* 0x080fe20000400000 */
[C---:B------:R-:W-:Y:S01]  /*0c30*/  FMUL R17, R15.reuse, R24 ;  /* 0x000000180f117220 */ /* 0x040fe20000400000 */
[----:B------:R-:W-:Y:S01]  /*0c40*/  IMAD.U32 R26, R26, 0x10000, RZ ;  /* 0x000100001a1a7824 */ /* 0x000fe200078e00ff */
[----:B------:R0:W-:Y:S01]  /*0c50*/  STG.E.U16 desc[UR14][R6.64], R19 ;  /* 0x0000001306007986 */ /* 0x0001e2000c10150e */
[-C--:B------:R-:W-:Y:S01]  /*0c60*/  FFMA R15, R15, R11.reuse, -R10 ;  /* 0x0000000b0f0f7223 */ /* 0x080fe2000000080a */
[----:B------:R-:W-:Y:S01]  /*0c70*/  FFMA R22, R22, R11, R17 ;  /* 0x0000000b16167223 */ /* 0x000fe20000000011 */
[----:B------:R-:W-:Y:S02]  /*0c80*/  IADD3 R10, P0, PT, R8, UR4, RZ ;  /* 0x00000004080a7c10 */ /* 0x000fe4000ff1e0ff */
[----:B------:R-:W-:Y:S01]  /*0c90*/  PRMT R23, R14, 0x7632, R23 ;  /* 0x000076320e177816 */ /* 0x000fe20000000017 */
[----:B------:R-:W-:Y:S01]  /*0ca0*/  IMAD.U32 R27, R27, 0x10000, RZ ;  /* 0x000100001b1b7824 */ /* 0x000fe200078e00ff */
[----:B------:R-:W-:-:S02]  /*0cb0*/  SHF.L.U32 R24, R25, 0x10, RZ ;  /* 0x0000001019187819 */ /* 0x000fc400000006ff */
[----:B------:R-:W-:Y:S01]  /*0cc0*/  SHF.L.U32 R21, R28, 0x10, RZ ;  /* 0x000000101c157819 */ /* 0x000fe200000006ff */
[----:B0-----:R-:W-:Y:S01]  /*0cd0*/  IMAD.MOV.U32 R7, RZ, RZ, 0x2 ;  /* 0x00000002ff077424 */ /* 0x001fe200078e00ff */
[----:B------:R0:W-:Y:S01]  /*0ce0*/  STG.E.U16 desc[UR14][R8.64], R23 ;  /* 0x0000001708007986 */ /* 0x0001e2000c10150e */
[----:B------:R-:W-:-:S04]  /*0cf0*/  IMAD.U32 R29, R29, 0x10000, RZ ;  /* 0x000100001d1d7824 */ /* 0x000fc800078e00ff */
[-C--:B------:R-:W-:Y:S01]  /*0d00*/  FMUL R14, R29, R26.reuse ;  /* 0x0000001a1d0e7220 */ /* 0x080fe20000400000 */
[C---:B------:R-:W-:Y:S01]  /*0d10*/  FMUL R26, R27.reuse, R26 ;  /* 0x0000001a1b1a7220 */ /* 0x040fe20000400000 */
[----:B------:R-:W-:Y:S01]  /*0d20*/  IMAD.U32 R16, R16, 0x10000, RZ ;  /* 0x0001000010107824 */ /* 0x000fe200078e00ff */
[----:B------:R-:W-:Y:S01]  /*0d30*/  F2FP.BF16.F32.PACK_AB R15, R22, R15 ;  /* 0x0000000f160f723e */ /* 0x000fe200000010ff */
[----:B------:R-:W-:Y:S02]  /*0d40*/  IMAD.X R11, RZ, RZ, R9, P0 ;  /* 0x000000ffff0b7224 */ /* 0x000fe400000e0609 */
[----:B------:R-:W-:Y:S01]  /*0d50*/  FFMA R14, R27, R24, -R14 ;  /* 0x000000181b0e7223 */ /* 0x000fe2000000080e */
[----:B------:R-:W-:-:S04]  /*0d60*/  IMAD.WIDE.U32 R6, R4, R7, UR10 ;  /* 0x0000000a04067e25 */ /* 0x000fc8000f8e0007 */
[----:B------:R-:W-:Y:S01]  /*0d70*/  FFMA R17, R29, R24, R26 ;  /* 0x000000181d117223 */ /* 0x000fe2000000001a */
[-C--:B0-----:R-:W-:Y:S01]  /*0d80*/  FMUL R9, R16, R21.reuse ;  /* 0x0000001510097220 */ /* 0x081fe20000400000 */
[----:B------:R-:W-:Y:S02]  /*0d90*/  IMAD.U32 R18, R18, 0x10000, RZ ;  /* 0x0001000012127824 */ /* 0x000fe400078e00ff */
[----:B------:R-:W-:Y:S01]  /*0da0*/  IMAD.U32 R19, R20, 0x10000, RZ ;  /* 0x0001000014137824 */ /* 0x000fe200078e00ff */
[----:B------:R0:W-:Y:S01]  /*0db0*/  STG.E.U16 desc[UR14][R6.64], R15 ;  /* 0x0000000f06007986 */ /* 0x0001e2000c10150e */
[C---:B------:R-:W-:Y:S02]  /*0dc0*/  FMUL R21, R18.reuse, R21 ;  /* 0x0000001512157220 */ /* 0x040fe40000400000 */
[-CC-:B------:R-:W-:Y:S01]  /*0dd0*/  FFMA R18, R18, R19.reuse, R9.reuse ;  /* 0x0000001312127223 */ /* 0x180fe20000000009 */
[----:B------:R-:W-:Y:S01]  /*0de0*/  PRMT R9, R15, 0x7632, R9 ;  /* 0x000076320f097816 */ /* 0x000fe20000000009 */
[----:B------:R-:W-:Y:S01]  /*0df0*/  IMAD.MOV.U32 R23, RZ, RZ, 0x2 ;  /* 0x00000002ff177424 */ /* 0x000fe200078e00ff */
[----:B------:R-:W-:Y:S01]  /*0e00*/  IADD3 R8, P0, PT, R10, UR4, RZ ;  /* 0x000000040a087c10 */ /* 0x000fe2000ff1e0ff */
[----:B------:R-:W-:Y:S01]  /*0e10*/  FFMA R21, R16, R19, -R21 ;  /* 0x0000001310157223 */ /* 0x000fe20000000815 */
[----:B0-----:R-:W-:Y:S01]  /*0e20*/  F2FP.BF16.F32.PACK_AB R7, R17, R14 ;  /* 0x0000000e1107723e */ /* 0x001fe200000010ff */
[----:B------:R-:W-:Y:S01]  /*0e30*/  HFMA2 R14, -RZ, RZ, 0, 1.1920928955078125e-07 ;  /* 0x00000002ff0e7431 */ /* 0x000fe200000001ff */
[----:B------:R0:W-:Y:S01]  /*0e40*/  STG.E.U16 desc[UR14][R10.64], R9 ;  /* 0x000000090a007986 */ /* 0x0001e2000c10150e */
[----:B------:R-:W-:Y:S01]  /*0e50*/  IMAD.WIDE.U32 R16, R0, R23, UR10 ;  /* 0x0000000a00107e25 */ /* 0x000fe2000f8e0017 */
[----:B------:R-:W-:-:S02]  /*0e60*/  F2FP.BF16.F32.PACK_AB R18, R18, R21 ;  /* 0x000000151212723e */ /* 0x000fc400000010ff */
[----:B------:R-:W-:Y:S02]  /*0e70*/  PRMT R19, R7, 0x7632, R19 ;  /* 0x0000763207137816 */ /* 0x000fe40000000013 */
[----:B------:R1:W-:Y:S01]  /*0e80*/  STG.E.U16 desc[UR14][R16.64], R7 ;  /* 0x0000000710007986 */ /* 0x0003e2000c10150e */
[----:B0-----:R-:W-:Y:S01]  /*0e90*/  IMAD.X R9, RZ, RZ, R11, P0 ;  /* 0x000000ffff097224 */ /* 0x001fe200000e060b */
[----:B------:R-:W-:Y:S01]  /*0ea0*/  IADD3 R6, P0, PT, R8, UR4, RZ ;  /* 0x0000000408067c10 */ /* 0x000fe2000ff1e0ff */
[----:B------:R-:W-:Y:S01]  /*0eb0*/  IMAD.U32 R10, RZ, RZ, UR12 ;  /* 0x0000000cff0a7e24 */ /* 0x000fe2000f8e00ff */
[----:B------:R-:W-:Y:S01]  /*0ec0*/  PRMT R20, R18, 0x7632, R20 ;  /* 0x0000763212147816 */ /* 0x000fe20000000014 */
[----:B------:R-:W-:Y:S01]  /*0ed0*/  IMAD.WIDE.U32 R14, R3, R14, UR10 ;  /* 0x0000000a030e7e25 */ /* 0x000fe2000f8e000e */
[----:B------:R0:W-:Y:S01]  /*0ee0*/  STG.E.U16 desc[UR14][R8.64], R19 ;  /* 0x0000001308007986 */ /* 0x0001e2000c10150e */
[----:B-1----:R-:W-:Y:S02]  /*0ef0*/  MOV R16, UR12 ;  /* 0x0000000c00107c02 */ /* 0x002fe40008000f00 */
[----:B------:R-:W-:Y:S01]  /*0f00*/  IMAD.X R7, RZ, RZ, R9, P0 ;  /* 0x000000ffff077224 */ /* 0x000fe200000e0609 */
[----:B------:R-:W-:Y:S01]  /*0f10*/  IADD3 R5, PT, PT, R10, UR12, R5 ;  /* 0x0000000c0a057c10 */ /* 0x000fe2000fffe005 */
[----:B------:R3:W-:Y:S03]  /*0f20*/  STG.E.U16 desc[UR14][R14.64], R18 ;  /* 0x000000120e007986 */ /* 0x0007e6000c10150e */
[----:B------:R-:W-:Y:S01]  /*0f30*/  IADD3 R5, PT, PT, R16, UR12, R5 ;  /* 0x0000000c10057c10 */ /* 0x000fe2000fffe005 */
[----:B------:R3:W-:Y:S03]  /*0f40*/  STG.E.U16 desc[UR14][R6.64], R20 ;  /* 0x0000001406007986 */ /* 0x0007e6000c10150e */
[----:B------:R-:W-:Y:S01]  /*0f50*/  ISETP.GE.AND P0, PT, R5, UR6, PT ;  /* 0x0000000605007c0c */ /* 0x000fe2000bf06270 */
[----:B------:R-:W-:Y:S01]  /*0f60*/  IMAD.U32 R17, RZ, RZ, UR12 ;  /* 0x0000000cff117e24 */ /* 0x000fe2000f8e00ff */
[----:B0-----:R-:W-:Y:S01]  /*0f70*/  MOV R9, UR12 ;  /* 0x0000000c00097c02 */ /* 0x001fe20008000f00 */
[----:B------:R-:W-:-:S02]  /*0f80*/  IMAD.U32 R11, RZ, RZ, UR12 ;  /* 0x0000000cff0b7e24 */ /* 0x000fc4000f8e00ff */
[----:B------:R-:W-:Y:S01]  /*0f90*/  IMAD R3, R10, 0x4, R3 ;  /* 0x000000040a037824 */ /* 0x000fe200078e0203 */
[----:B------:R-:W-:Y:S01]  /*0fa0*/  LEA R4, R17, R4, 0x2 ;  /* 0x0000000411047211 */ /* 0x000fe200078e10ff */
[----:B------:R-:W-:Y:S02]  /*0fb0*/  IMAD R0, R11, 0x4, R0 ;  /* 0x000000040b007824 */ /* 0x000fe400078e0200 */
[----:B------:R-:W-:-:S04]  /*0fc0*/  IMAD R2, R9, 0x4, R2 ;  /* 0x0000000409027824 */ /* 0x000fc800078e0202 */
[----:B---3--:R-:W-:Y:S05]  /*0fd0*/  @!P0 BRA `(.L_x_3) ;  /* 0xfffffff400d88947 */ /* 0x008fea000383ffff */
[----:B------:R-:W-:Y:S05]  /*0fe0*/  EXIT ;  /* 0x000000000000794d */ /* 0x000fea0003800000 */
.L_x_4:
[----:B------:R-:W-:-:S00]  /*0ff0*/  BRA `(.L_x_4) ;  /* 0xfffffffc00fc7947 */ /* 0x000fc0000383ffff */
[----:B------:R-:W-:-:S00]  /*1000*/  NOP ;  /* 0x0000000000007918 */ /* 0x000fc00000000000 */
[----:B------:R-:W-:-:S00]  /*1010*/  NOP ;  /* 0x0000000000007918 */ /* 0x000fc00000000000 */
[----:B------:R-:W-:-:S00]  /*1020*/  NOP ;  /* 0x0000000000007918 */ /* 0x000fc00000000000 */
[----:B------:R-:W-:-:S00]  /*1030*/  NOP ;  /* 0x0000000000007918 */ /* 0x000fc00000000000 */
[----:B------:R-:W-:-:S00]  /*1040*/  NOP ;  /* 0x0000000000007918 */ /* 0x000fc00000000000 */
[----:B------:R-:W-:-:S00]  /*1050*/  NOP ;  /* 0x0000000000007918 */ /* 0x000fc00000000000 */
[----:B------:R-:W-:-:S00]  /*1060*/  NOP ;  /* 0x0000000000007918 */ /* 0x000fc00000000000 */
[----:B------:R-:W-:-:S00]  /*1070*/  NOP ;  /* 0x0000000000007918 */ /* 0x000fc00000000000 */
.L_x_12:


//--------------------- .text._Z11rope_kernelPK13__nv_bfloat16S1_S1_S1_PS_S2_iiii --------------------------
	.section	.text._Z11rope_kernelPK13__nv_bfloat16S1_S1_S1_PS_S2_iiii,"ax",@progbits
	.align	128
        .global         _Z11rope_kernelPK13__nv_bfloat16S1_S1_S1_PS_S2_iiii
        .type           _Z11rope_kernelPK13__nv_bfloat16S1_S1_S1_PS_S2_iiii,@function
        .size           _Z11rope_kernelPK13__nv_bfloat16S1_S1_S1_PS_S2_iiii,(.L_x_13 - _Z11rope_kernelPK13__nv_bfloat16S1_S1_S1_PS_S2_iiii)
        .other          _Z11rope_kernelPK13__nv_bfloat16S1_S1_S1_PS_S2_iiii,@"STO_CUDA_ENTRY STV_DEFAULT"
_Z11rope_kernelPK13__nv_bfloat16S1_S1_S1_PS_S2_iiii:
.text._Z11rope_kernelPK13__nv_bfloat16S1_S1_S1_PS_S2_iiii:
[----:B------:R-:W-:Y:S08]  /*0000*/  LDC R1, c[0x0][0x37c] ;  /* 0x0000df00ff017b82 */ /* 0x000ff00000000800 */
[----:B------:R-:W0:Y:S08]  /*0010*/  S2UR UR5, SR_CTAID.Z ;  /* 0x00000000000579c3 */ /* 0x000e300000002700 */
[----:B------:R-:W1:Y:S08]  /*0020*/  LDC R0, c[0x0][0x3b4] ;  /* 0x0000ed00ff007b82 */ /* 0x000e700000000800 */
[----:B------:R-:W1:Y:S08]  /*0030*/  LDC R5, c[0x0][0x3b8] ;  /* 0x0000ee00ff057b82 */ /* 0x000e700000000800 */
[----:B------:R-:W2:Y:S01]  /*0040*/  S2UR UR4, SR_CTAID.Y ;  /* 0x00000000000479c3 */ /* 0x000ea20000002600 */
[----:B0-----:R-:W-:-:S04]  /*0050*/  ISETP.NE.AND P0, PT, RZ, UR5, PT ;  /* 0x00000005ff007c0c */ /* 0x001fc8000bf05270 */
[----:B-1----:R-:W-:-:S04]  /*0060*/  SEL R2, R0, R5, !P0 ;  /* 0x0000000500027207 */ /* 0x002fc80004000000 */
[----:B--2---:R-:W-:-:S13]  /*0070*/  ISETP.LE.AND P1, PT, R2, UR4, PT ;  /* 0x0000000402007c0c */ /* 0x004fda000bf23270 */
[----:B------:R-:W-:Y:S05]  /*0080*/  @P1 EXIT ;  /* 0x000000000000194d */ /* 0x000fea0003800000 */
[----:B------:R-:W0:Y:S01]  /*0090*/  S2R R3, SR_CTAID.X ;  /* 0x0000000000037919 */ /* 0x000e220000002500 */
[----:B------:R-:W-:Y:S05]  /*00a0*/  @!P0 BRA `(.L_x_5) ;  /* 0x0000000000248947 */ /* 0x000fea0003800000 */
[----:B------:R-:W1:Y:S01]  /*00b0*/  LDCU UR5, c[0x0][0x3bc] ;  /* 0x00007780ff0577ac */ /* 0x000e620008000800 */
[----:B------:R-:W2:Y:S01]  /*00c0*/  LDC.64 R12, c[0x0][0x388] ;  /* 0x0000e200ff0c7b82 */ /* 0x000ea20000000a00 */
[----:B0-----:R-:W-:-:S07]  /*00d0*/  IMAD R5, R3, R5, UR4 ;  /* 0x0000000403057e24 */ /* 0x001fce000f8e0205 */
[----:B------:R-:W0:Y:S01]  /*00e0*/  LDC.64 R14, c[0x0][0x3a8] ;  /* 0x0000ea00ff0e7b82 */ /* 0x000e220000000a00 */
[----:B-1----:R-:W-:-:S04]  /*00f0*/  IMAD.U32 R4, RZ, RZ, UR5 ;  /* 0x00000005ff047e24 */ /* 0x002fc8000f8e00ff */
[----:B------:R-:W-:-:S04]  /*0100*/  IMAD R5, R5, R4, RZ ;  /* 0x0000000405057224 */ /* 0x000fc800078e02ff */
[----:B--2---:R-:W-:-:S04]  /*0110*/  IMAD.WIDE R12, R5, 0x2, R12 ;  /* 0x00000002050c7825 */ /* 0x004fc800078e020c */
[----:B0-----:R-:W-:Y:S01]  /*0120*/  IMAD.WIDE R14, R5, 0x2, R14 ;  /* 0x00000002050e7825 */ /* 0x001fe200078e020e */
[----:B------:R-:W-:Y:S06]  /*0130*/  BRA `(.L_x_6) ;  /* 0x00000000001c7947 */ /* 0x000fec0003800000 */
.L_x_5:
[----:B------:R-:W1:Y:S01]  /*0140*/  LDC R4, c[0x0][0x3bc] ;  /* 0x0000ef00ff047b82 */ /* 0x000e620000000800 */
[----:B0-----:R-:W-:-:S07]  /*0150*/  IMAD R5, R3, R0, UR4 ;  /* 0x0000000403057e24 */ /* 0x001fce000f8e0200 */
[----:B------:R-:W0:Y:S08]  /*0160*/  LDC.64 R12, c[0x0][0x380] ;  /* 0x0000e000ff0c7b82 */ /* 0x000e300000000a00 */
[----:B------:R-:W2:Y:S01]  /*0170*/  LDC.64 R14, c[0x0][0x3a0] ;  /* 0x0000e800ff0e7b82 */ /* 0x000ea20000000a00 */
[----:B-1----:R-:W-:-:S04]  /*0180*/  IMAD R5, R5, R4, RZ ;  /* 0x0000000405057224 */ /* 0x002fc800078e02ff */
[----:B0-----:R-:W-:-:S04]  /*0190*/  IMAD.WIDE R12, R5, 0x2, R12 ;  /* 0x00000002050c7825 */ /* 0x001fc800078e020c */
[----:B--2---:R-:W-:-:S07]  /*01a0*/  IMAD.WIDE R14, R5, 0x2, R14 ;  /* 0x00000002050e7825 */ /* 0x004fce00078e020e */
.L_x_6:
[----:B------:R-:W0:Y:S01]  /*01b0*/  S2R R25, SR_TID.X ;  /* 0x0000000000197919 */ /* 0x000e220000002100 */
[----:B------:R-:W-:-:S04]  /*01c0*/  LEA.HI R0, R4, R4, RZ, 0x1 ;  /* 0x0000000404007211 */ /* 0x000fc800078f08ff */
[----:B------:R-:W-:-:S04]  /*01d0*/  SHF.R.S32.HI R0, RZ, 0x1, R0 ;  /* 0x00000001ff007819 */ /* 0x000fc80000011400 */
[----:B0-----:R-:W-:-:S13]  /*01e0*/  ISETP.GE.AND P0, PT, R25, R0, PT ;  /* 0x000000001900720c */ /* 0x001fda0003f06270 */
[----:B------:R-:W-:Y:S05]  /*01f0*/  @P0 EXIT ;  /* 0x000000000000094d */ /* 0x000fea0003800000 */
[----:B------:R-:W0:Y:S01]  /*0200*/  LDC R2, c[0x0][0x360] ;  /* 0x0000d800ff027b82 */ /* 0x000e220000000800 */
[----:B------:R-:W-:Y:S01]  /*0210*/  IMAD R4, R3, R4, RZ ;  /* 0x0000000403047224 */ /* 0x000fe200078e02ff */
[----:B------:R-:W1:Y:S01]  /*0220*/  LDCU.64 UR4, c[0x0][0x358] ;  /* 0x00006b00ff0477ac */ /* 0x000e620008000a00 */
[----:B------:R-:W-:Y:S01]  /*0230*/  BSSY.RECONVERGENT B0, `(.L_x_7) ;  /* 0x000004c000007945 */ /* 0x000fe20003800200 */
[----:B0-----:R-:W0:Y:S01]  /*0240*/  I2F.U32.RP R10, R2 ;  /* 0x00000002000a7306 */ /* 0x001e220000209000 */
[----:B------:R-:W-:Y:S02]  /*0250*/  IADD3 R5, PT, PT, R25, R2, RZ ;  /* 0x0000000219057210 */ /* 0x000fe40007ffe0ff */
[----:B------:R-:W-:Y:S02]  /*0260*/  ISETP.NE.U32.AND P2, PT, R2, RZ, PT ;  /* 0x000000ff0200720c */ /* 0x000fe40003f45070 */
[----:B------:R-:W-:Y:S02]  /*0270*/  ISETP.GE.U32.AND P0, PT, R5, R0, PT ;  /* 0x000000000500720c */ /* 0x000fe40003f06070 */
[----:B------:R-:W-:-:S02]  /*0280*/  VIMNMX.U32 R8, PT, PT, R0, R5, !PT ;  /* 0x0000000500087248 */ /* 0x000fc40007fe0000 */
[----:B------:R-:W-:-:S04]  /*0290*/  SEL R9, RZ, 0x1, P0 ;  /* 0x00000001ff097807 */ /* 0x000fc80000000000 */
[----:B------:R-:W-:Y:S01]  /*02a0*/  IADD3 R5, PT, PT, R8, -R5, -R9 ;  /* 0x8000000508057210 */ /* 0x000fe20007ffe809 */
[----:B0-----:R-:W0:Y:S02]  /*02b0*/  MUFU.RCP R10, R10 ;  /* 0x0000000a000a7308 */ /* 0x001e240000001000 */
[----:B0-----:R-:W-:-:S06]  /*02c0*/  VIADD R6, R10, 0xffffffe ;  /* 0x0ffffffe0a067836 */ /* 0x001fcc0000000000 */
[----:B------:R0:W2:Y:S02]  /*02d0*/  F2I.FTZ.U32.TRUNC.NTZ R7, R6 ;  /* 0x0000000600077305 */ /* 0x0000a4000021f000 */
[----:B0-----:R-:W-:Y:S02]  /*02e0*/  IMAD.MOV.U32 R6, RZ, RZ, RZ ;  /* 0x000000ffff067224 */ /* 0x001fe400078e00ff */
[----:B--2---:R-:W-:-:S04]  /*02f0*/  IMAD.MOV R11, RZ, RZ, -R7 ;  /* 0x000000ffff0b7224 */ /* 0x004fc800078e0a07 */
[----:B------:R-:W-:-:S04]  /*0300*/  IMAD R11, R11, R2, RZ ;  /* 0x000000020b0b7224 */ /* 0x000fc800078e02ff */
[----:B------:R-:W-:-:S06]  /*0310*/  IMAD.HI.U32 R10, R7, R11, R6 ;  /* 0x0000000b070a7227 */ /* 0x000fcc00078e0006 */
[----:B------:R-:W-:-:S04]  /*0320*/  IMAD.HI.U32 R10, R10, R5, RZ ;  /* 0x000000050a0a7227 */ /* 0x000fc800078e00ff */
[----:B------:R-:W-:-:S04]  /*0330*/  IMAD.MOV R6, RZ, RZ, -R10 ;  /* 0x000000ffff067224 */ /* 0x000fc800078e0a0a */
[----:B------:R-:W-:-:S05]  /*0340*/  IMAD R5, R2, R6, R5 ;  /* 0x0000000602057224 */ /* 0x000fca00078e0205 */
[----:B------:R-:W-:-:S13]  /*0350*/  ISETP.GE.U32.AND P0, PT, R5, R2, PT ;  /* 0x000000020500720c */ /* 0x000fda0003f06070 */
[----:B------:R-:W-:Y:S01]  /*0360*/  @P0 IMAD.IADD R5, R5, 0x1, -R2 ;  /* 0x0000000105050824 */ /* 0x000fe200078e0a02 */
[----:B------:R-:W-:-:S04]  /*0370*/  @P0 IADD3 R10, PT, PT, R10, 0x1, RZ ;  /* 0x000000010a0a0810 */ /* 0x000fc80007ffe0ff */
[----:B------:R-:W-:-:S13]  /*0380*/  ISETP.GE.U32.AND P1, PT, R5, R2, PT ;  /* 0x000000020500720c */ /* 0x000fda0003f26070 */
[----:B------:R-:W-:Y:S01]  /*0390*/  @P1 VIADD R10, R10, 0x1 ;  /* 0x000000010a0a1836 */ /* 0x000fe20000000000 */
[----:B------:R-:W-:-:S05]  /*03a0*/  @!P2 LOP3.LUT R10, RZ, R2, RZ, 0x33, !PT ;  /* 0x00000002ff0aa212 */ /* 0x000fca00078e33ff */
[----:B------:R-:W-:-:S05]  /*03b0*/  IMAD.IADD R6, R9, 0x1, R10 ;  /* 0x0000000109067824 */ /* 0x000fca00078e020a */
[C---:B------:R-:W-:Y:S02]  /*03c0*/  LOP3.LUT R5, R6.reuse, 0x3, RZ, 0xc0, !PT ;  /* 0x0000000306057812 */ /* 0x040fe400078ec0ff */
[----:B------:R-:W-:Y:S02]  /*03d0*/  ISETP.GE.U32.AND P0, PT, R6, 0x3, PT ;  /* 0x000000030600780c */ /* 0x000fe40003f06070 */
[----:B------:R-:W-:Y:S02]  /*03e0*/  ISETP.NE.AND P1, PT, R5, 0x3, PT ;  /* 0x000000030500780c */ /* 0x000fe40003f25270 */
[----:B------:R-:W-:-:S11]  /*03f0*/  SHF.R.S32.HI R5, RZ, 0x1f, R4 ;  /* 0x0000001fff057819 */ /* 0x000fd60000011404 */
[----:B-1----:R-:W-:Y:S05]  /*0400*/  @!P1 BRA `(.L_x_8) ;  /* 0x0000000000b89947 */ /* 0x002fea0003800000 */
[----:B------:R-:W0:Y:S01]  /*0410*/  LDCU.128 UR8, c[0x0][0x390] ;  /* 0x00007200ff0877ac */ /* 0x000e220008000c00 */
[----:B------:R-:W-:Y:S01]  /*0420*/  IMAD.SHL.U32 R23, R4, 0x2, RZ ;  /* 0x0000000204177824 */ /* 0x000fe200078e00ff */
[----:B------:R-:W-:Y:S01]  /*0430*/  IADD3 R6, PT, PT, R6, 0x1, RZ ;  /* 0x0000000106067810 */ /* 0x000fe20007ffe0ff */
[----:B------:R-:W-:Y:S01]  /*0440*/  IMAD.WIDE R8, R0, 0x2, R14 ;  /* 0x0000000200087825 */ /* 0x000fe200078e020e */
[----:B------:R-:W-:Y:S02]  /*0450*/  SHF.L.U64.HI R29, R4, 0x1, R5 ;  /* 0x00000001041d7819 */ /* 0x000fe40000010205 */
[----:B------:R-:W-:Y:S01]  /*0460*/  LOP3.LUT R22, R6, 0x3, RZ, 0xc0, !PT ;  /* 0x0000000306167812 */ /* 0x000fe200078ec0ff */
[----:B------:R-:W-:-:S04]  /*0470*/  IMAD.WIDE.U32 R6, R25, 0x2, RZ ;  /* 0x0000000219067825 */ /* 0x000fc800078e00ff */
[----:B------:R-:W-:Y:S02]  /*0480*/  IMAD R25, R22, R2, R25 ;  /* 0x0000000216197224 */ /* 0x000fe400078e0219 */
[----:B------:R-:W-:-:S04]  /*0490*/  IMAD.WIDE R10, R0, 0x2, R12 ;  /* 0x00000002000a7825 */ /* 0x000fc800078e020c */
[----:B------:R-:W-:Y:S01]  /*04a0*/  IMAD.MOV R22, RZ, RZ, -R22 ;  /* 0x000000ffff167224 */ /* 0x000fe200078e0a16 */
[C---:B0-----:R-:W-:Y:S02]  /*04b0*/  IADD3 R3, P1, PT, R23.reuse, UR8, RZ ;  /* 0x0000000817037c10 */ /* 0x041fe4000ff3e0ff */
[----:B------:R-:W-:Y:S02]  /*04c0*/  IADD3 R23, P2, PT, R23, UR10, RZ ;  /* 0x0000000a17177c10 */ /* 0x000fe4000ff5e0ff */
[C---:B------:R-:W-:Y:S02]  /*04d0*/  IADD3.X R27, PT, PT, R29.reuse, UR9, RZ, P1, !PT ;  /* 0x000000091d1b7c10 */ /* 0x040fe40008ffe4ff */
[----:B------:R-:W-:-:S09]  /*04e0*/  IADD3.X R29, PT, PT, R29, UR11, RZ, P2, !PT ;  /* 0x0000000b1d1d7c10 */ /* 0x000fd200097fe4ff */
.L_x_9:
[-C--:B------:R-:W-:Y:S02]  /*04f0*/  IADD3 R16, P2, PT, R12, R6.reuse, RZ ;  /* 0x000000060c107210 */ /* 0x080fe40007f5e0ff */
[----:B------:R-:W-:-:S03]  /*0500*/  IADD3 R18, P1, PT, R10, R6, RZ ;  /* 0x000000060a127210 */ /* 0x000fc60007f3e0ff */
[--C-:B------:R-:W-:Y:S01]  /*0510*/  IMAD.X R17, R13, 0x1, R7.reuse, P2 ;  /* 0x000000010d117824 */ /* 0x100fe200010e0607 */
[----:B------:R-:W-:Y:S01]  /*0520*/  IADD3 R20, P2, PT, R6, R23, RZ ;  /* 0x0000001706147210 */ /* 0x000fe20007f5e0ff */
[----:B------:R-:W-:-:S03]  /*0530*/  IMAD.X R19, R11, 0x1, R7, P1 ;  /* 0x000000010b137824 */ /* 0x000fc600008e0607 */
[----:B------:R0:W2:Y:S01]  /*0540*/  LDG.E.U16.CONSTANT R24, desc[UR4][R16.64] ;  /* 0x0000000410187981 */ /* 0x0000a2000c1e9500 */
[----:B------:R-:W-:-:S03]  /*0550*/  IADD3.X R21, PT, PT, R7, R29, RZ, P2, !PT ;  /* 0x0000001d07157210 */ /* 0x000fc600017fe4ff */
[----:B------:R-:W3:Y:S04]  /*0560*/  LDG.E.U16.CONSTANT R18, desc[UR4][R18.64] ;  /* 0x0000000412127981 */ /* 0x000ee8000c1e9500 */
[----:B------:R-:W4:Y:S01]  /*0570*/  LDG.E.U16.CONSTANT R20, desc[UR4][R20.64] ;  /* 0x0000000414147981 */ /* 0x000f22000c1e9500 */
[----:B0-----:R-:W-:-:S05]  /*0580*/  IADD3 R16, P1, PT, R6, R3, RZ ;  /* 0x0000000306107210 */ /* 0x001fca0007f3e0ff */
[----:B------:R-:W-:-:S05]  /*0590*/  IMAD.X R17, R7, 0x1, R27, P1 ;  /* 0x0000000107117824 */ /* 0x000fca00008e061b */
[----:B------:R0:W5:Y:S02]  /*05a0*/  LDG.E.U16.CONSTANT R28, desc[UR4][R16.64] ;  /* 0x00000004101c7981 */ /* 0x000164000c1e9500 */
[----:B0-----:R-:W-:Y:S01]  /*05b0*/  IADD3 R16, P2, PT, R8, R6, RZ ;  /* 0x0000000608107210 */ /* 0x001fe20007f5e0ff */
[----:B------:R-:W-:Y:S02]  /*05c0*/  VIADD R22, R22, 0x1 ;  /* 0x0000000116167836 */ /* 0x000fe40000000000 */
[----:B--2---:R-:W-:Y:S02]  /*05d0*/  IMAD.U32 R24, R24, 0x10000, RZ ;  /* 0x0001000018187824 */ /* 0x004fe400078e00ff */
[----:B---3--:R-:W-:Y:S01]  /*05e0*/  IMAD.U32 R26, R18, 0x10000, RZ ;  /* 0x00010000121a7824 */ /* 0x008fe200078e00ff */
[----:B----4-:R-:W-:-:S05]  /*05f0*/  SHF.L.U32 R19, R20, 0x10, RZ ;  /* 0x0000001014137819 */ /* 0x010fca00000006ff */
[-C--:B------:R-:W-:Y:S01]  /*0600*/  FMUL R17, R26, R19.reuse ;  /* 0x000000131a117220 */ /* 0x080fe20000400000 */
[----:B------:R-:W-:Y:S01]  /*0610*/  FMUL R19, R24, R19 ;  /* 0x0000001318137220 */ /* 0x000fe20000400000 */
[----:B-----5:R-:W-:-:S04]  /*0620*/  IMAD.U32 R28, R28, 0x10000, RZ ;  /* 0x000100001c1c7824 */ /* 0x020fc800078e00ff */
[-C--:B------:R-:W-:Y:S01]  /*0630*/  FFMA R24, R24, R28.reuse, -R17 ;  /* 0x0000001c18187223 */ /* 0x080fe20000000811 */
[----:B------:R-:W-:Y:S01]  /*0640*/  FFMA R19, R26, R28, R19 ;  /* 0x0000001c1a137223 */ /* 0x000fe20000000013 */
[----:B------:R-:W-:-:S04]  /*0650*/  IADD3 R18, P1, PT, R14, R6, RZ ;  /* 0x000000060e127210 */ /* 0x000fc80007f3e0ff */
[----:B------:R-:W-:Y:S01]  /*0660*/  F2FP.BF16.F32.PACK_AB R24, R19, R24 ;  /* 0x000000181318723e */ /* 0x000fe200000010ff */
[----:B------:R-:W-:Y:S01]  /*0670*/  IMAD.X R17, R9, 0x1, R7, P2 ;  /* 0x0000000109117824 */ /* 0x000fe200010e0607 */
[----:B------:R-:W-:Y:S02]  /*0680*/  IADD3.X R19, PT, PT, R15, R7, RZ, P1, !PT ;  /* 0x000000070f137210 */ /* 0x000fe40000ffe4ff */
[----:B------:R-:W-:-:S03]  /*0690*/  PRMT R20, R24, 0x7632, R20 ;  /* 0x0000763218147816 */ /* 0x000fc60000000014 */
[----:B------:R0:W-:Y:S04]  /*06a0*/  STG.E.U16 desc[UR4][R18.64], R24 ;  /* 0x0000001812007986 */ /* 0x0001e8000c101504 */
[----:B------:R0:W-:Y:S01]  /*06b0*/  STG.E.U16 desc[UR4][R16.64], R20 ;  /* 0x0000001410007986 */ /* 0x0001e2000c101504 */
[----:B------:R-:W-:Y:S01]  /*06c0*/  ISETP.NE.AND P1, PT, R22, RZ, PT ;  /* 0x000000ff1600720c */ /* 0x000fe20003f25270 */
[----:B------:R-:W-:-:S12]  /*06d0*/  IMAD.WIDE.U32 R6, R2, 0x2, R6 ;  /* 0x0000000202067825 */ /* 0x000fd800078e0006 */
[----:B0-----:R-:W-:Y:S05]  /*06e0*/  @P1 BRA `(.L_x_9) ;  /* 0xfffffffc00801947 */ /* 0x001fea000383ffff */
.L_x_8:
[----:B------:R-:W-:Y:S05]  /*06f0*/  BSYNC.RECONVERGENT B0 ;  /* 0x0000000000007941 */ /* 0x000fea0003800200 */
.L_x_7:
[----:B------:R-:W-:Y:S05]  /*0700*/  @!P0 EXIT ;  /* 0x000000000000894d */ /* 0x000fea0003800000 */
[C---:B------:R-:W-:Y:S01]  /*0710*/  SHF.L.U32 R6, R2.reuse, 0x1, RZ ;  /* 0x0000000102067819 */ /* 0x040fe200000006ff */
[--C-:B------:R-:W-:Y:S01]  /*0720*/  IMAD R11, R2, 0x3, R25.reuse ;  /* 0x00000003020b7824 */ /* 0x100fe200078e0219 */
[----:B------:R-:W0:Y:S01]  /*0730*/  LDCU.128 UR8, c[0x0][0x390] ;  /* 0x00007200ff0877ac */ /* 0x000e220008000c00 */
[C---:B------:R-:W-:Y:S01]  /*0740*/  IMAD.IADD R7, R25.reuse, 0x1, R2 ;  /* 0x0000000119077824 */ /* 0x040fe200078e0202 */
[----:B------:R-:W-:Y:S01]  /*0750*/  IADD3 R3, PT, PT, R25, R6, RZ ;  /* 0x0000000619037210 */ /* 0x000fe20007ffe0ff */
[----:B------:R-:W-:-:S07]  /*0760*/  IMAD.IADD R9, R0, 0x1, R25 ;  /* 0x0000000100097824 */ /* 0x000fce00078e0219 */
.L_x_10:
[C---:B------:R-:W-:Y:S02]  /*0770*/  IADD3 R10, P0, PT, R4.reuse, R25, RZ ;  /* 0x00000019040a7210 */ /* 0x040fe40007f1e0ff */
[----:B------:R-:W-:-:S03]  /*0780*/  IADD3 R16, P1, PT, R4, R7, RZ ;  /* 0x0000000704107210 */ /* 0x000fc60007f3e0ff */
[----:B------:R-:W-:Y:S02]  /*0790*/  IMAD.X R17, RZ, RZ, R5, P0 ;  /* 0x000000ffff117224 */ /* 0x000fe400000e0605 */
[----:B------:R-:W-:-:S03]  /*07a0*/  IMAD.SHL.U32 R20, R10, 0x2, RZ ;  /* 0x000000020a147824 */ /* 0x000fc600078e00ff */
[----:B------:R-:W-:Y:S02]  /*07b0*/  SHF.L.U64.HI R10, R10, 0x1, R17 ;  /* 0x000000010a0a7819 */ /* 0x000fe40000010211 */
[C---:B0-----:R-:W-:Y:S02]  /*07c0*/  IADD3 R18, P0, PT, R20.reuse, UR8, RZ ;  /* 0x0000000814127c10 */ /* 0x041fe4000ff1e0ff */
[----:B------:R-:W-:Y:S02]  /*07d0*/  IADD3.X R17, PT, PT, RZ, R5, RZ, P1, !PT ;  /* 0x00000005ff117210 */ /* 0x000fe40000ffe4ff */
[----:B------:R-:W-:Y:S01]  /*07e0*/  IADD3 R20, P1, PT, R20, UR10, RZ ;  /* 0x0000000a14147c10 */ /* 0x000fe2000ff3e0ff */
[----:B------:R-:W-:Y:S01]  /*07f0*/  IMAD.WIDE R26, R9, 0x2, R12 ;  /* 0x00000002091a7825 */ /* 0x000fe200078e020c */
[----:B------:R-:W-:Y:S02]  /*0800*/  IADD3.X R19, PT, PT, R10, UR9, RZ, P0, !PT ;  /* 0x000000090a137c10 */ /* 0x000fe400087fe4ff */
[C---:B------:R-:W-:Y:S01]  /*0810*/  SHF.L.U64.HI R8, R16.reuse, 0x1, R17 ;  /* 0x0000000110087819 */ /* 0x040fe20000010211 */
[----:B------:R-:W-:Y:S01]  /*0820*/  IMAD.SHL.U32 R16, R16, 0x2, RZ ;  /* 0x0000000210107824 */ /* 0x000fe200078e00ff */
[----:B------:R-:W-:Y:S01]  /*0830*/  IADD3.X R21, PT, PT, R10, UR11, RZ, P1, !PT ;  /* 0x0000000b0a157c10 */ /* 0x000fe20008ffe4ff */
[----:B------:R-:W-:Y:S01]  /*0840*/  IMAD.WIDE.U32 R28, R25, 0x2, R12 ;  /* 0x00000002191c7825 */ /* 0x000fe200078e000c */
[----:B------:R0:W2:Y:S02]  /*0850*/  LDG.E.U16.CONSTANT R10, desc[UR4][R18.64] ;  /* 0x00000004120a7981 */ /* 0x0000a4000c1e9500 */
[----:B------:R-:W-:-:S02]  /*0860*/  IADD3 R22, P1, PT, R16, UR10, RZ ;  /* 0x0000000a10167c10 */ /* 0x000fc4000ff3e0ff */
[----:B------:R1:W3:Y:S02]  /*0870*/  LDG.E.U16.CONSTANT R24, desc[UR4][R20.64] ;  /* 0x0000000414187981 */ /* 0x0002e4000c1e9500 */
[----:B------:R-:W-:Y:S02]  /*0880*/  IADD3.X R23, PT, PT, R8, UR11, RZ, P1, !PT ;  /* 0x0000000b08177c10 */ /* 0x000fe40008ffe4ff */
[----:B------:R-:W4:Y:S01]  /*0890*/  LDG.E.U16.CONSTANT R28, desc[UR4][R28.64] ;  /* 0x000000041c1c7981 */ /* 0x000f22000c1e9500 */
[----:B0-----:R-:W-:-:S03]  /*08a0*/  IADD3 R18, P0, PT, R6, R26, RZ ;  /* 0x0000001a06127210 */ /* 0x001fc60007f1e0ff */
[----:B------:R2:W5:Y:S02]  /*08b0*/  LDG.E.U16.CONSTANT R26, desc[UR4][R26.64] ;  /* 0x000000041a1a7981 */ /* 0x000564000c1e9500 */
[----:B------:R-:W-:Y:S01]  /*08c0*/  IMAD.X R19, RZ, RZ, R27, P0 ;  /* 0x000000ffff137224 */ /* 0x000fe200000e061b */
[----:B------:R-:W-:Y:S01]  /*08d0*/  IADD3 R16, P0, PT, R16, UR8, RZ ;  /* 0x0000000810107c10 */ /* 0x000fe2000ff1e0ff */
[----:B-1----:R-:W-:Y:S01]  /*08e0*/  IMAD.WIDE.U32 R20, R7, 0x2, R12 ;  /* 0x0000000207147825 */ /* 0x002fe200078e000c */
[----:B------:R-:W5:Y:S02]  /*08f0*/  LDG.E.U16.CONSTANT R22, desc[UR4][R22.64] ;  /* 0x0000000416167981 */ /* 0x000f64000c1e9500 */
[----:B------:R-:W-:-:S03]  /*0900*/  IADD3.X R17, PT, PT, R8, UR9, RZ, P0, !PT ;  /* 0x0000000908117c10 */ /* 0x000fc600087fe4ff */
[----:B------:R-:W5:Y:S04]  /*0910*/  LDG.E.U16.CONSTANT R20, desc[UR4][R20.64] ;  /* 0x0000000414147981 */ /* 0x000f68000c1e9500 */
[----:B------:R-:W5:Y:S04]  /*0920*/  LDG.E.U16.CONSTANT R16, desc[UR4][R16.64] ;  /* 0x0000000410107981 */ /* 0x000f68000c1e9500 */
[----:B------:R-:W5:Y:S01]  /*0930*/  LDG.E.U16.CONSTANT R23, desc[UR4][R18.64] ;  /* 0x0000000412177981 */ /* 0x000f62000c1e9500 */
[----:B--2---:R-:W-:Y:S01]  /*0940*/  SHF.L.U32 R27, R10, 0x10, RZ ;  /* 0x000000100a1b7819 */ /* 0x004fe200000006ff */
[----:B---3--:R-:W-:-:S02]  /*0950*/  IMAD.U32 R29, R24, 0x10000, RZ ;  /* 0x00010000181d7824 */ /* 0x008fc400078e00ff */
[----:B----4-:R-:W-:Y:S01]  /*0960*/  IMAD.U32 R28, R28, 0x10000, RZ ;  /* 0x000100001c1c7824 */ /* 0x010fe200078e00ff */
[----:B-----5:R-:W-:-:S05]  /*0970*/  SHF.L.U32 R8, R26, 0x10, RZ ;  /* 0x000000101a087819 */ /* 0x020fca00000006ff */
[-C--:B------:R-:W-:Y:S01]  /*0980*/  FMUL R10, R8, R29.reuse ;  /* 0x0000001d080a7220 */ /* 0x080fe20000400000 */
[----:B------:R-:W-:Y:S01]  /*0990*/  FMUL R29, R28, R29 ;  /* 0x0000001d1c1d7220 */ /* 0x000fe20000400000 */
[----:B------:R-:W-:Y:S02]  /*09a0*/  IMAD.U32 R22, R22, 0x10000, RZ ;  /* 0x0001000016167824 */ /* 0x000fe400078e00ff */
[-C--:B------:R-:W-:Y:S01]  /*09b0*/  FFMA R10, R28, R27.reuse, -R10 ;  /* 0x0000001b1c0a7223 */ /* 0x080fe2000000080a */
[----:B------:R-:W-:Y:S01]  /*09c0*/  FFMA R29, R8, R27, R29 ;  /* 0x0000001b081d7223 */ /* 0x000fe2000000001d */
[----:B------:R-:W-:Y:S01]  /*09d0*/  SHF.L.U32 R20, R20, 0x10, RZ ;  /* 0x0000001014147819 */ /* 0x000fe200000006ff */
[----:B------:R-:W-:Y:S02]  /*09e0*/  IMAD.U32 R8, R16, 0x10000, RZ ;  /* 0x0001000010087824 */ /* 0x000fe400078e00ff */
[----:B------:R-:W-:Y:S01]  /*09f0*/  IMAD.U32 R23, R23, 0x10000, RZ ;  /* 0x0001000017177824 */ /* 0x000fe200078e00ff */
[----:B------:R-:W-:-:S03]  /*0a00*/  F2FP.BF16.F32.PACK_AB R10, R29, R10 ;  /* 0x0000000a1d0a723e */ /* 0x000fc600000010ff */
[-C--:B------:R-:W-:Y:S01]  /*0a10*/  FMUL R17, R23, R22.reuse ;  /* 0x0000001617117220 */ /* 0x080fe20000400000 */
[----:B------:R-:W-:Y:S01]  /*0a20*/  FMUL R22, R20, R22 ;  /* 0x0000001614167220 */ /* 0x000fe20000400000 */
[----:B------:R-:W-:Y:S02]  /*0a30*/  PRMT R21, R10, 0x7610, R21 ;  /* 0x000076100a157816 */ /* 0x000fe40000000015 */
[----:B------:R-:W-:Y:S01]  /*0a40*/  FFMA R20, R20, R8, -R17 ;  /* 0x0000000814147223 */ /* 0x000fe20000000811 */
[----:B------:R-:W-:Y:S01]  /*0a50*/  IMAD.WIDE.U32 R16, R25, 0x2, R14 ;  /* 0x0000000219107825 */ /* 0x000fe200078e000e */
[----:B------:R-:W-:-:S03]  /*0a60*/  PRMT R24, R10, 0x7632, R24 ;  /* 0x000076320a187816 */ /* 0x000fc60000000018 */
[----:B------:R-:W-:Y:S01]  /*0a70*/  FFMA R23, R23, R8, R22 ;  /* 0x0000000817177223 */ /* 0x000fe20000000016 */
[----:B------:R-:W-:Y:S01]  /*0a80*/  IADD3 R10, P1, PT, R4, R3, RZ ;  /* 0x00000003040a7210 */ /* 0x000fe20007f3e0ff */
[----:B------:R-:W-:Y:S01]  /*0a90*/  IMAD.WIDE R26, R9, 0x2, R14 ;  /* 0x00000002091a7825 */ /* 0x000fe200078e020e */
[----:B------:R0:W-:Y:S02]  /*0aa0*/  STG.E.U16 desc[UR4][R16.64], R21 ;  /* 0x0000001510007986 */ /* 0x0001e4000c101504 */
[----:B------:R-:W-:Y:S01]  /*0ab0*/  F2FP.BF16.F32.PACK_AB R8, R23, R20 ;  /* 0x000000141708723e */ /* 0x000fe200000010ff */
[----:B------:R-:W-:Y:S01]  /*0ac0*/  IMAD.X R29, RZ, RZ, R5, P1 ;  /* 0x000000ffff1d7224 */ /* 0x000fe200008e0605 */
[----:B------:R-:W-:Y:S01]  /*0ad0*/  SHF.L.U32 R22, R10, 0x1, RZ ;  /* 0x000000010a167819 */ /* 0x000fe200000006ff */
[----:B------:R1:W-:Y:S01]  /*0ae0*/  STG.E.U16 desc[UR4][R26.64], R24 ;  /* 0x000000181a007986 */ /* 0x0003e2000c101504 */
[----:B------:R-:W-:Y:S02]  /*0af0*/  PRMT R23, R8, 0x7610, R23 ;  /* 0x0000761008177816 */ /* 0x000fe40000000017 */
[----:B0-----:R-:W-:Y:S01]  /*0b00*/  IADD3 R16, P0, PT, R6, R26, RZ ;  /* 0x0000001a06107210 */ /* 0x001fe20007f1e0ff */
[----:B------:R-:W-:Y:S01]  /*0b10*/  IMAD.WIDE.U32 R20, R7, 0x2, R14 ;  /* 0x0000000207147825 */ /* 0x000fe200078e000e */
[----:B------:R-:W-:-:S02]  /*0b20*/  SHF.L.U64.HI R10, R10, 0x1, R29 ;  /* 0x000000010a0a7819 */ /* 0x000fc4000001021d */
[----:B------:R-:W-:Y:S01]  /*0b30*/  IADD3 R28, P1, PT, R22, UR8, RZ ;  /* 0x00000008161c7c10 */ /* 0x000fe2000ff3e0ff */
[--C-:B------:R-:W-:Y:S01]  /*0b40*/  IMAD.X R17, RZ, RZ, R27.reuse, P0 ;  /* 0x000000ffff117224 */ /* 0x100fe200000e061b */
[----:B-1----:R-:W-:Y:S01]  /*0b50*/  PRMT R27, R8, 0x7632, R27 ;  /* 0x00007632081b7816 */ /* 0x002fe2000000001b */
[----:B------:R0:W-:Y:S01]  /*0b60*/  STG.E.U16 desc[UR4][R20.64], R23 ;  /* 0x0000001714007986 */ /* 0x0001e2000c101504 */
[----:B------:R-:W-:Y:S02]  /*0b70*/  IADD3.X R29, PT, PT, R10, UR9, RZ, P1, !PT ;  /* 0x000000090a1d7c10 */ /* 0x000fe40008ffe4ff */
[----:B------:R-:W-:Y:S01]  /*0b80*/  IADD3 R8, P2, PT, R4, R11, RZ ;  /* 0x0000000b04087210 */ /* 0x000fe20007f5e0ff */
[----:B------:R1:W-:Y:S01]  /*0b90*/  STG.E.U16 desc[UR4][R16.64], R27 ;  /* 0x0000001b10007986 */ /* 0x0003e2000c101504 */
[----:B------:R-:W-:-:S03]  /*0ba0*/  IADD3 R22, P1, PT, R22, UR10, RZ ;  /* 0x0000000a16167c10 */ /* 0x000fc6000ff3e0ff */
[----:B------:R-:W2:Y:S01]  /*0bb0*/  LDG.E.U16.CONSTANT R29, desc[UR4][R28.64] ;  /* 0x000000041c1d7981 */ /* 0x000ea2000c1e9500 */
[----:B0-----:R-:W-:Y:S01]  /*0bc0*/  IADD3 R20, P0, PT, R6, R18, RZ ;  /* 0x0000001206147210 */ /* 0x001fe20007f1e0ff */
[----:B-1----:R-:W-:-:S04]  /*0bd0*/  IMAD.WIDE.U32 R26, R3, 0x2, R12 ;  /* 0x00000002031a7825 */ /* 0x002fc800078e000c */
[----:B------:R-:W-:Y:S01]  /*0be0*/  IMAD.X R18, RZ, RZ, R5, P2 ;  /* 0x000000ffff127224 */ /* 0x000fe200010e0605 */
[----:B------:R0:W3:Y:S01]  /*0bf0*/  LDG.E.U16.CONSTANT R28, desc[UR4][R26.64] ;  /* 0x000000041a1c7981 */ /* 0x0000e2000c1e9500 */
[----:B------:R-:W-:Y:S02]  /*0c00*/  IADD3.X R23, PT, PT, R10, UR11, RZ, P1, !PT ;  /* 0x0000000b0a177c10 */ /* 0x000fe40008ffe4ff */
[----:B------:R-:W-:Y:S02]  /*0c10*/  IADD3.X R21, PT, PT, RZ, R19, RZ, P0, !PT ;  /* 0x00000013ff157210 */ /* 0x000fe400007fe4ff */
[----:B------:R-:W-:-:S03]  /*0c20*/  SHF.L.U64.HI R10, R8, 0x1, R18 ;  /* 0x00000001080a7819 */ /* 0x000fc60000010212 */
[----:B------:R-:W4:Y:S01]  /*0c30*/  LDG.E.U16.CONSTANT R24, desc[UR4][R20.64] ;  /* 0x0000000414187981 */ /* 0x000f22000c1e9500 */
[----:B0-----:R-:W-:-:S03]  /*0c40*/  IMAD.SHL.U32 R26, R8, 0x2, RZ ;  /* 0x00000002081a7824 */ /* 0x001fc600078e00ff */
[----:B------:R0:W5:Y:S02]  /*0c50*/  LDG.E.U16.CONSTANT R8, desc[UR4][R22.64] ;  /* 0x0000000416087981 */ /* 0x000164000c1e9500 */
[----:B------:R-:W-:-:S04]  /*0c60*/  IADD3 R18, P1, PT, R26, UR10, RZ ;  /* 0x0000000a1a127c10 */ /* 0x000fc8000ff3e0ff */
[----:B------:R-:W-:Y:S02]  /*0c70*/  IADD3.X R19, PT, PT, R10, UR11, RZ, P1, !PT ;  /* 0x0000000b0a137c10 */ /* 0x000fe40008ffe4ff */
[----:B0-----:R-:W-:-:S03]  /*0c80*/  IADD3 R22, P0, PT, R6, R20, RZ ;  /* 0x0000001406167210 */ /* 0x001fc60007f1e0ff */
[----:B------:R0:W5:Y:S02]  /*0c90*/  LDG.E.U16.CONSTANT R20, desc[UR4][R18.64] ;  /* 0x0000000412147981 */ /* 0x000164000c1e9500 */
[----:B------:R-:W-:Y:S01]  /*0ca0*/  IMAD.X R23, RZ, RZ, R21, P0 ;  /* 0x000000ffff177224 */ /* 0x000fe200000e0615 */
[----:B------:R-:W-:Y:S01]  /*0cb0*/  IADD3 R26, P0, PT, R26, UR8, RZ ;  /* 0x000000081a1a7c10 */ /* 0x000fe2000ff1e0ff */
[----:B0-----:R-:W-:-:S03]  /*0cc0*/  IMAD.WIDE.U32 R18, R11, 0x2, R12 ;  /* 0x000000020b127825 */ /* 0x001fc600078e000c */
[----:B------:R-:W-:Y:S01]  /*0cd0*/  IADD3.X R27, PT, PT, R10, UR9, RZ, P0, !PT ;  /* 0x000000090a1b7c10 */ /* 0x000fe200087fe4ff */
[----:B------:R-:W5:Y:S04]  /*0ce0*/  LDG.E.U16.CONSTANT R22, desc[UR4][R22.64] ;  /* 0x0000000416167981 */ /* 0x000f68000c1e9500 */
[----:B------:R-:W5:Y:S04]  /*0cf0*/  LDG.E.U16.CONSTANT R18, desc[UR4][R18.64] ;  /* 0x0000000412127981 */ /* 0x000f68000c1e9500 */
[----:B------:R-:W5:Y:S01]  /*0d00*/  LDG.E.U16.CONSTANT R26, desc[UR4][R26.64] ;  /* 0x000000041a1a7981 */ /* 0x000f62000c1e9500 */
[----:B------:R-:W-:-:S04]  /*0d10*/  IADD3 R25, PT, PT, R2, R25, R2 ;  /* 0x0000001902197210 */ /* 0x000fc80007ffe002 */
[C---:B------:R-:W-:Y:S01]  /*0d20*/  IADD3 R25, PT, PT, R2.reuse, R25, R2 ;  /* 0x0000001902197210 */ /* 0x040fe20007ffe002 */
[C---:B------:R-:W-:Y:S01]  /*0d30*/  IMAD R9, R2.reuse, 0x4, R9 ;  /* 0x0000000402097824 */ /* 0x040fe200078e0209 */
[----:B------:R-:W-:Y:S02]  /*0d40*/  LEA R7, R2, R7, 0x2 ;  /* 0x0000000702077211 */ /* 0x000fe400078e10ff */
[----:B--2---:R-:W-:Y:S01]  /*0d50*/  SHF.L.U32 R29, R29, 0x10, RZ ;  /* 0x000000101d1d7819 */ /* 0x004fe200000006ff */
[----:B---3--:R-:W-:Y:S02]  /*0d60*/  IMAD.U32 R28, R28, 0x10000, RZ ;  /* 0x000100001c1c7824 */ /* 0x008fe400078e00ff */
[----:B----4-:R-:W-:Y:S01]  /*0d70*/  IMAD.U32 R24, R24, 0x10000, RZ ;  /* 0x0001000018187824 */ /* 0x010fe200078e00ff */
[----:B-----5:R-:W-:-:S05]  /*0d80*/  SHF.L.U32 R21, R8, 0x10, RZ ;  /* 0x0000001008157819 */ /* 0x020fca00000006ff */
[-C--:B------:R-:W-:Y:S01]  /*0d90*/  FMUL R8, R24, R21.reuse ;  /* 0x0000001518087220 */ /* 0x080fe20000400000 */
[----:B------:R-:W-:-:S03]  /*0da0*/  FMUL R21, R28, R21 ;  /* 0x000000151c157220 */ /* 0x000fc60000400000 */
[-C--:B------:R-:W-:Y:S01]  /*0db0*/  FFMA R10, R28, R29.reuse, -R8 ;  /* 0x0000001d1c0a7223 */ /* 0x080fe20000000808 */
[----:B------:R-:W-:Y:S01]  /*0dc0*/  FFMA R21, R24, R29, R21 ;  /* 0x0000001d18157223 */ /* 0x000fe20000000015 */
[----:B------:R-:W-:-:S04]  /*0dd0*/  IMAD.U32 R29, R20, 0x10000, RZ ;  /* 0x00010000141d7824 */ /* 0x000fc800078e00ff */
[----:B------:R-:W-:Y:S01]  /*0de0*/  F2FP.BF16.F32.PACK_AB R10, R21, R10 ;  /* 0x0000000a150a723e */ /* 0x000fe200000010ff */
[----:B------:R-:W-:Y:S01]  /*0df0*/  IMAD.U32 R8, R18, 0x10000, RZ ;  /* 0x0001000012087824 */ /* 0x000fe200078e00ff */
[----:B------:R-:W-:Y:S01]  /*0e00*/  SHF.L.U32 R18, R22, 0x10, RZ ;  /* 0x0000001016127819 */ /* 0x000fe200000006ff */
[----:B------:R-:W-:Y:S02]  /*0e10*/  IMAD.U32 R19, R26, 0x10000, RZ ;  /* 0x000100001a137824 */ /* 0x000fe400078e00ff */
[-C--:B------:R-:W-:Y:S02]  /*0e20*/  FMUL R21, R8, R29.reuse ;  /* 0x0000001d08157220 */ /* 0x080fe40000400000 */
[C---:B------:R-:W-:Y:S02]  /*0e30*/  FMUL R29, R18.reuse, R29 ;  /* 0x0000001d121d7220 */ /* 0x040fe40000400000 */
[-C--:B------:R-:W-:Y:S01]  /*0e40*/  FFMA R20, R18, R19.reuse, R21 ;  /* 0x0000001312147223 */ /* 0x080fe20000000015 */
[----:B------:R-:W-:Y:S01]  /*0e50*/  IADD3 R18, P0, PT, R6, R16, RZ ;  /* 0x0000001006127210 */ /* 0x000fe20007f1e0ff */
[----:B------:R-:W-:Y:S01]  /*0e60*/  FFMA R29, R8, R19, -R29 ;  /* 0x00000013081d7223 */ /* 0x000fe2000000081d */
[----:B------:R-:W-:Y:S01]  /*0e70*/  IMAD.WIDE.U32 R22, R3, 0x2, R14 ;  /* 0x0000000203167825 */ /* 0x000fe200078e000e */
[----:B------:R-:W-:-:S03]  /*0e80*/  PRMT R8, R10, 0x7632, R8 ;  /* 0x000076320a087816 */ /* 0x000fc60000000008 */
[----:B------:R-:W-:Y:S01]  /*0e90*/  IMAD.X R19, RZ, RZ, R17, P0 ;  /* 0x000000ffff137224 */ /* 0x000fe200000e0611 */
[----:B------:R-:W-:Y:S02]  /*0ea0*/  IADD3 R16, P0, PT, R6, R18, RZ ;  /* 0x0000001206107210 */ /* 0x000fe40007f1e0ff */
[----:B------:R-:W-:Y:S01]  /*0eb0*/  F2FP.BF16.F32.PACK_AB R29, R20, R29 ;  /* 0x0000001d141d723e */ /* 0x000fe200000010ff */
[----:B------:R0:W-:Y:S01]  /*0ec0*/  STG.E.U16 desc[UR4][R22.64], R10 ;  /* 0x0000000a16007986 */ /* 0x0001e2000c101504 */
[----:B------:R-:W-:Y:S01]  /*0ed0*/  IMAD.WIDE.U32 R20, R11, 0x2, R14 ;  /* 0x000000020b147825 */ /* 0x000fe200078e000e */
[----:B------:R-:W-:Y:S02]  /*0ee0*/  IADD3.X R17, PT, PT, RZ, R19, RZ, P0, !PT ;  /* 0x00000013ff117210 */ /* 0x000fe400007fe4ff */
[----:B------:R1:W-:Y:S04]  /*0ef0*/  STG.E.U16 desc[UR4][R18.64], R8 ;  /* 0x0000000812007986 */ /* 0x0003e8000c101504 */
[----:B------:R1:W-:Y:S01]  /*0f00*/  STG.E.U16 desc[UR4][R20.64], R29 ;  /* 0x0000001d14007986 */ /* 0x0003e2000c101504 */
[----:B0-----:R-:W-:-:S05]  /*0f10*/  PRMT R23, R29, 0x7632, R23 ;  /* 0x000076321d177816 */ /* 0x001fca0000000017 */
[----:B------:R1:W-:Y:S01]  /*0f20*/  STG.E.U16 desc[UR4][R16.64], R23 ;  /* 0x0000001710007986 */ /* 0x0003e2000c101504 */
[----:B------:R-:W-:Y:S01]  /*0f30*/  ISETP.GE.AND P0, PT, R25, R0, PT ;  /* 0x000000001900720c */ /* 0x000fe20003f06270 */
[C---:B------:R-:W-:Y:S02]  /*0f40*/  IMAD R3, R2.reuse, 0x4, R3 ;  /* 0x0000000402037824 */ /* 0x040fe400078e0203 */
[----:B------:R-:W-:-:S10]  /*0f50*/  IMAD R11, R2, 0x4, R11 ;  /* 0x00000004020b7824 */ /* 0x000fd400078e020b */
[----:B-1----:R-:W-:Y:S05]  /*0f60*/  @!P0 BRA `(.L_x_10) ;  /* 0xfffffff800008947 */ /* 0x002fea000383ffff */
[----:B------:R-:W-:Y:S05]  /*0f70*/  EXIT ;  /* 0x000000000000794d */ /* 0x000fea0003800000 */
.L_x_11:
        /* <DEDUP_REMOVED lines=16> */
.L_x_13:


//--------------------- .nv.shared.reserved.0     --------------------------
	.section	.nv.shared.reserved.0,"aw",@nobits
	.weak		__nv_reservedSMEM_offset_0_alias
	.size		__nv_reservedSMEM_offset_0_alias, 0, 64
	.other		__nv_reservedSMEM_offset_0_alias,@"STO_CUDA_RESERVED_SHARED STV_DEFAULT"
__nv_reservedSMEM_offset_0_alias:
	.zero		0
	.zero		64


//--------------------- .nv.constant0._Z18rope_single_kernelPK13__nv_bfloat16S1_S1_PS_iii --------------------------
	.section	.nv.constant0._Z18rope_single_kernelPK13__nv_bfloat16S1_S1_PS_iii,"a",@progbits
	.sectionflags	@""
	.align	4
.nv.constant0._Z18rope_single_kernelPK13__nv_bfloat16S1_S1_PS_iii:
	.zero		940


//--------------------- .nv.constant0._Z11rope_kernelPK13__nv_bfloat16S1_S1_S1_PS_S2_iiii --------------------------
	.section	.nv.constant0._Z11rope_kernelPK13__nv_bfloat16S1_S1_S1_PS_S2_iiii,"a",@progbits
	.sectionflags	@""
	.align	4
.nv.constant0._Z11rope_kernelPK13__nv_bfloat16S1_S1_S1_PS_S2_iiii:
	.zero		960


//--------------------- SYMBOLS --------------------------

	.type		.nv.reservedSmem.offset0,@object
	.size		.nv.reservedSmem.offset0,0x4
